//
// Generated by NVIDIA NVVM Compiler
//
// Compiler Build ID: CL-36424714
// Cuda compilation tools, release 13.0, V13.0.88
// Based on NVVM 20.0.0
//

.version 9.0
.target sm_100
.address_size 64

	// .globl	_Z5SolvePdS_S_S_i

.visible .entry _Z5SolvePdS_S_S_i(
	.param .u64 .ptr .align 1 _Z5SolvePdS_S_S_i_param_0,
	.param .u64 .ptr .align 1 _Z5SolvePdS_S_S_i_param_1,
	.param .u64 .ptr .align 1 _Z5SolvePdS_S_S_i_param_2,
	.param .u64 .ptr .align 1 _Z5SolvePdS_S_S_i_param_3,
	.param .u32 _Z5SolvePdS_S_S_i_param_4
)
{
	.reg .pred 	%p<22>;
	.reg .b32 	%r<84>;
	.reg .b64 	%rd<65>;
	.reg .b64 	%fd<237>;

	ld.param.u64 	%rd19, [_Z5SolvePdS_S_S_i_param_0];
	ld.param.u64 	%rd17, [_Z5SolvePdS_S_S_i_param_1];
	ld.param.u64 	%rd20, [_Z5SolvePdS_S_S_i_param_2];
	ld.param.u64 	%rd18, [_Z5SolvePdS_S_S_i_param_3];
	ld.param.u32 	%r52, [_Z5SolvePdS_S_S_i_param_4];
	cvta.to.global.u64 	%rd1, %rd19;
	cvta.to.global.u64 	%rd2, %rd20;
	mov.u32 	%r53, %ctaid.x;
	mov.u32 	%r54, %ntid.x;
	mov.u32 	%r55, %tid.x;
	mad.lo.s32 	%r1, %r53, %r54, %r55;
	setp.ge.s32 	%p1, %r1, %r52;
	@%p1 bra 	$L__BB0_32;
	setp.lt.s32 	%p2, %r1, 1;
	mov.f64 	%fd224, 0d0000000000000000;
	mov.b32 	%r79, 0;
	@%p2 bra 	$L__BB0_14;
	mul.lo.s32 	%r2, %r52, %r1;
	min.s32 	%r58, %r1, %r52;
	max.s32 	%r79, %r58, 1;
	and.b32  	%r4, %r79, 15;
	setp.lt.s32 	%p3, %r58, 16;
	mov.f64 	%fd224, 0d0000000000000000;
	mov.b32 	%r70, 0;
	@%p3 bra 	$L__BB0_5;
	and.b32  	%r70, %r79, 2147483632;
	neg.s32 	%r68, %r70;
	add.s64 	%rd3, %rd1, 64;
	add.s64 	%rd61, %rd2, 64;
	mov.f64 	%fd224, 0d0000000000000000;
	mov.u32 	%r67, %r2;
$L__BB0_4:
	.pragma "nounroll";
	mul.wide.s32 	%rd21, %r67, 8;
	add.s64 	%rd22, %rd3, %rd21;
	ld.global.f64 	%fd36, [%rd22+-64];
	ld.global.f64 	%fd37, [%rd61+-64];
	fma.rn.f64 	%fd38, %fd36, %fd37, %fd224;
	ld.global.f64 	%fd39, [%rd22+-56];
	ld.global.f64 	%fd40, [%rd61+-56];
	fma.rn.f64 	%fd41, %fd39, %fd40, %fd38;
	ld.global.f64 	%fd42, [%rd22+-48];
	ld.global.f64 	%fd43, [%rd61+-48];
	fma.rn.f64 	%fd44, %fd42, %fd43, %fd41;
	ld.global.f64 	%fd45, [%rd22+-40];
	ld.global.f64 	%fd46, [%rd61+-40];
	fma.rn.f64 	%fd47, %fd45, %fd46, %fd44;
	ld.global.f64 	%fd48, [%rd22+-32];
	ld.global.f64 	%fd49, [%rd61+-32];
	fma.rn.f64 	%fd50, %fd48, %fd49, %fd47;
	ld.global.f64 	%fd51, [%rd22+-24];
	ld.global.f64 	%fd52, [%rd61+-24];
	fma.rn.f64 	%fd53, %fd51, %fd52, %fd50;
	ld.global.f64 	%fd54, [%rd22+-16];
	ld.global.f64 	%fd55, [%rd61+-16];
	fma.rn.f64 	%fd56, %fd54, %fd55, %fd53;
	ld.global.f64 	%fd57, [%rd22+-8];
	ld.global.f64 	%fd58, [%rd61+-8];
	fma.rn.f64 	%fd59, %fd57, %fd58, %fd56;
	ld.global.f64 	%fd60, [%rd22];
	ld.global.f64 	%fd61, [%rd61];
	fma.rn.f64 	%fd62, %fd60, %fd61, %fd59;
	ld.global.f64 	%fd63, [%rd22+8];
	ld.global.f64 	%fd64, [%rd61+8];
	fma.rn.f64 	%fd65, %fd63, %fd64, %fd62;
	ld.global.f64 	%fd66, [%rd22+16];
	ld.global.f64 	%fd67, [%rd61+16];
	fma.rn.f64 	%fd68, %fd66, %fd67, %fd65;
	ld.global.f64 	%fd69, [%rd22+24];
	ld.global.f64 	%fd70, [%rd61+24];
	fma.rn.f64 	%fd71, %fd69, %fd70, %fd68;
	ld.global.f64 	%fd72, [%rd22+32];
	ld.global.f64 	%fd73, [%rd61+32];
	fma.rn.f64 	%fd74, %fd72, %fd73, %fd71;
	ld.global.f64 	%fd75, [%rd22+40];
	ld.global.f64 	%fd76, [%rd61+40];
	fma.rn.f64 	%fd77, %fd75, %fd76, %fd74;
	ld.global.f64 	%fd78, [%rd22+48];
	ld.global.f64 	%fd79, [%rd61+48];
	fma.rn.f64 	%fd80, %fd78, %fd79, %fd77;
	ld.global.f64 	%fd81, [%rd22+56];
	ld.global.f64 	%fd82, [%rd61+56];
	fma.rn.f64 	%fd224, %fd81, %fd82, %fd80;
	add.s32 	%r68, %r68, 16;
	add.s32 	%r67, %r67, 16;
	add.s64 	%rd61, %rd61, 128;
	setp.ne.s32 	%p4, %r68, 0;
	@%p4 bra 	$L__BB0_4;
$L__BB0_5:
	setp.eq.s32 	%p5, %r4, 0;
	@%p5 bra 	$L__BB0_14;
	and.b32  	%r12, %r79, 7;
	setp.lt.u32 	%p6, %r4, 8;
	@%p6 bra 	$L__BB0_8;
	add.s32 	%r59, %r70, %r2;
	mul.wide.s32 	%rd23, %r59, 8;
	add.s64 	%rd24, %rd1, %rd23;
	ld.global.f64 	%fd84, [%rd24];
	mul.wide.u32 	%rd25, %r70, 8;
	add.s64 	%rd26, %rd2, %rd25;
	ld.global.f64 	%fd85, [%rd26];
	fma.rn.f64 	%fd86, %fd84, %fd85, %fd224;
	ld.global.f64 	%fd87, [%rd24+8];
	ld.global.f64 	%fd88, [%rd26+8];
	fma.rn.f64 	%fd89, %fd87, %fd88, %fd86;
	ld.global.f64 	%fd90, [%rd24+16];
	ld.global.f64 	%fd91, [%rd26+16];
	fma.rn.f64 	%fd92, %fd90, %fd91, %fd89;
	ld.global.f64 	%fd93, [%rd24+24];
	ld.global.f64 	%fd94, [%rd26+24];
	fma.rn.f64 	%fd95, %fd93, %fd94, %fd92;
	ld.global.f64 	%fd96, [%rd24+32];
	ld.global.f64 	%fd97, [%rd26+32];
	fma.rn.f64 	%fd98, %fd96, %fd97, %fd95;
	ld.global.f64 	%fd99, [%rd24+40];
	ld.global.f64 	%fd100, [%rd26+40];
	fma.rn.f64 	%fd101, %fd99, %fd100, %fd98;
	ld.global.f64 	%fd102, [%rd24+48];
	ld.global.f64 	%fd103, [%rd26+48];
	fma.rn.f64 	%fd104, %fd102, %fd103, %fd101;
	ld.global.f64 	%fd105, [%rd24+56];
	ld.global.f64 	%fd106, [%rd26+56];
	fma.rn.f64 	%fd224, %fd105, %fd106, %fd104;
	add.s32 	%r70, %r70, 8;
$L__BB0_8:
	setp.eq.s32 	%p7, %r12, 0;
	@%p7 bra 	$L__BB0_14;
	and.b32  	%r15, %r79, 3;
	setp.lt.u32 	%p8, %r12, 4;
	@%p8 bra 	$L__BB0_11;
	add.s32 	%r60, %r70, %r2;
	mul.wide.s32 	%rd27, %r60, 8;
	add.s64 	%rd28, %rd1, %rd27;
	ld.global.f64 	%fd108, [%rd28];
	mul.wide.u32 	%rd29, %r70, 8;
	add.s64 	%rd30, %rd2, %rd29;
	ld.global.f64 	%fd109, [%rd30];
	fma.rn.f64 	%fd110, %fd108, %fd109, %fd224;
	ld.global.f64 	%fd111, [%rd28+8];
	ld.global.f64 	%fd112, [%rd30+8];
	fma.rn.f64 	%fd113, %fd111, %fd112, %fd110;
	ld.global.f64 	%fd114, [%rd28+16];
	ld.global.f64 	%fd115, [%rd30+16];
	fma.rn.f64 	%fd116, %fd114, %fd115, %fd113;
	ld.global.f64 	%fd117, [%rd28+24];
	ld.global.f64 	%fd118, [%rd30+24];
	fma.rn.f64 	%fd224, %fd117, %fd118, %fd116;
	add.s32 	%r70, %r70, 4;
$L__BB0_11:
	setp.eq.s32 	%p9, %r15, 0;
	@%p9 bra 	$L__BB0_14;
	mul.wide.u32 	%rd31, %r70, 8;
	add.s64 	%rd62, %rd2, %rd31;
	add.s32 	%r73, %r70, %r2;
	neg.s32 	%r72, %r15;
$L__BB0_13:
	.pragma "nounroll";
	mul.wide.s32 	%rd32, %r73, 8;
	add.s64 	%rd33, %rd1, %rd32;
	ld.global.f64 	%fd119, [%rd33];
	ld.global.f64 	%fd120, [%rd62];
	fma.rn.f64 	%fd224, %fd119, %fd120, %fd224;
	add.s64 	%rd62, %rd62, 8;
	add.s32 	%r73, %r73, 1;
	add.s32 	%r72, %r72, 1;
	setp.ne.s32 	%p10, %r72, 0;
	@%p10 bra 	$L__BB0_13;
$L__BB0_14:
	setp.ge.s32 	%p11, %r79, %r52;
	@%p11 bra 	$L__BB0_18;
	mul.lo.s32 	%r25, %r52, %r1;
	add.s32 	%r61, %r79, %r25;
	mul.wide.s32 	%rd34, %r61, 8;
	add.s64 	%rd35, %rd1, %rd34;
	ld.global.f64 	%fd123, [%rd35];
	mul.wide.u32 	%rd36, %r79, 8;
	add.s64 	%rd37, %rd2, %rd36;
	ld.global.f64 	%fd124, [%rd37];
	fma.rn.f64 	%fd224, %fd123, %fd124, %fd224;
	setp.ne.s32 	%p12, %r79, %r1;
	@%p12 bra 	$L__BB0_17;
	add.s32 	%r62, %r25, %r1;
	mul.wide.s32 	%rd38, %r62, 8;
	add.s64 	%rd39, %rd1, %rd38;
	ld.global.f64 	%fd226, [%rd39];
$L__BB0_17:
	add.s32 	%r79, %r79, 1;
$L__BB0_18:
	setp.ge.s32 	%p13, %r79, %r52;
	@%p13 bra 	$L__BB0_31;
	mul.lo.s32 	%r28, %r52, %r1;
	sub.s32 	%r29, %r52, %r79;
	and.b32  	%r30, %r29, 15;
	sub.s32 	%r63, %r79, %r52;
	setp.gt.u32 	%p14, %r63, -16;
	@%p14 bra 	$L__BB0_22;
	and.b32  	%r64, %r29, -16;
	neg.s32 	%r77, %r64;
	add.s64 	%rd10, %rd1, 64;
	add.s32 	%r76, %r79, %r28;
	mul.wide.u32 	%rd40, %r79, 8;
	add.s64 	%rd41, %rd40, %rd2;
	add.s64 	%rd63, %rd41, 64;
$L__BB0_21:
	.pragma "nounroll";
	mul.wide.s32 	%rd42, %r76, 8;
	add.s64 	%rd43, %rd10, %rd42;
	ld.global.f64 	%fd126, [%rd43+-64];
	ld.global.f64 	%fd127, [%rd63+-64];
	fma.rn.f64 	%fd128, %fd126, %fd127, %fd224;
	ld.global.f64 	%fd129, [%rd43+-56];
	ld.global.f64 	%fd130, [%rd63+-56];
	fma.rn.f64 	%fd131, %fd129, %fd130, %fd128;
	ld.global.f64 	%fd132, [%rd43+-48];
	ld.global.f64 	%fd133, [%rd63+-48];
	fma.rn.f64 	%fd134, %fd132, %fd133, %fd131;
	ld.global.f64 	%fd135, [%rd43+-40];
	ld.global.f64 	%fd136, [%rd63+-40];
	fma.rn.f64 	%fd137, %fd135, %fd136, %fd134;
	ld.global.f64 	%fd138, [%rd43+-32];
	ld.global.f64 	%fd139, [%rd63+-32];
	fma.rn.f64 	%fd140, %fd138, %fd139, %fd137;
	ld.global.f64 	%fd141, [%rd43+-24];
	ld.global.f64 	%fd142, [%rd63+-24];
	fma.rn.f64 	%fd143, %fd141, %fd142, %fd140;
	ld.global.f64 	%fd144, [%rd43+-16];
	ld.global.f64 	%fd145, [%rd63+-16];
	fma.rn.f64 	%fd146, %fd144, %fd145, %fd143;
	ld.global.f64 	%fd147, [%rd43+-8];
	ld.global.f64 	%fd148, [%rd63+-8];
	fma.rn.f64 	%fd149, %fd147, %fd148, %fd146;
	ld.global.f64 	%fd150, [%rd43];
	ld.global.f64 	%fd151, [%rd63];
	fma.rn.f64 	%fd152, %fd150, %fd151, %fd149;
	ld.global.f64 	%fd153, [%rd43+8];
	ld.global.f64 	%fd154, [%rd63+8];
	fma.rn.f64 	%fd155, %fd153, %fd154, %fd152;
	ld.global.f64 	%fd156, [%rd43+16];
	ld.global.f64 	%fd157, [%rd63+16];
	fma.rn.f64 	%fd158, %fd156, %fd157, %fd155;
	ld.global.f64 	%fd159, [%rd43+24];
	ld.global.f64 	%fd160, [%rd63+24];
	fma.rn.f64 	%fd161, %fd159, %fd160, %fd158;
	ld.global.f64 	%fd162, [%rd43+32];
	ld.global.f64 	%fd163, [%rd63+32];
	fma.rn.f64 	%fd164, %fd162, %fd163, %fd161;
	ld.global.f64 	%fd165, [%rd43+40];
	ld.global.f64 	%fd166, [%rd63+40];
	fma.rn.f64 	%fd167, %fd165, %fd166, %fd164;
	ld.global.f64 	%fd168, [%rd43+48];
	ld.global.f64 	%fd169, [%rd63+48];
	fma.rn.f64 	%fd170, %fd168, %fd169, %fd167;
	ld.global.f64 	%fd171, [%rd43+56];
	ld.global.f64 	%fd172, [%rd63+56];
	fma.rn.f64 	%fd224, %fd171, %fd172, %fd170;
	add.s32 	%r79, %r79, 16;
	add.s32 	%r77, %r77, 16;
	add.s32 	%r76, %r76, 16;
	add.s64 	%rd63, %rd63, 128;
	setp.ne.s32 	%p15, %r77, 0;
	@%p15 bra 	$L__BB0_21;
$L__BB0_22:
	setp.eq.s32 	%p16, %r30, 0;
	@%p16 bra 	$L__BB0_31;
	and.b32  	%r40, %r29, 7;
	setp.lt.u32 	%p17, %r30, 8;
	@%p17 bra 	$L__BB0_25;
	add.s32 	%r65, %r79, %r28;
	mul.wide.s32 	%rd44, %r65, 8;
	add.s64 	%rd45, %rd1, %rd44;
	ld.global.f64 	%fd174, [%rd45];
	mul.wide.u32 	%rd46, %r79, 8;
	add.s64 	%rd47, %rd2, %rd46;
	ld.global.f64 	%fd175, [%rd47];
	fma.rn.f64 	%fd176, %fd174, %fd175, %fd224;
	ld.global.f64 	%fd177, [%rd45+8];
	ld.global.f64 	%fd178, [%rd47+8];
	fma.rn.f64 	%fd179, %fd177, %fd178, %fd176;
	ld.global.f64 	%fd180, [%rd45+16];
	ld.global.f64 	%fd181, [%rd47+16];
	fma.rn.f64 	%fd182, %fd180, %fd181, %fd179;
	ld.global.f64 	%fd183, [%rd45+24];
	ld.global.f64 	%fd184, [%rd47+24];
	fma.rn.f64 	%fd185, %fd183, %fd184, %fd182;
	ld.global.f64 	%fd186, [%rd45+32];
	ld.global.f64 	%fd187, [%rd47+32];
	fma.rn.f64 	%fd188, %fd186, %fd187, %fd185;
	ld.global.f64 	%fd189, [%rd45+40];
	ld.global.f64 	%fd190, [%rd47+40];
	fma.rn.f64 	%fd191, %fd189, %fd190, %fd188;
	ld.global.f64 	%fd192, [%rd45+48];
	ld.global.f64 	%fd193, [%rd47+48];
	fma.rn.f64 	%fd194, %fd192, %fd193, %fd191;
	ld.global.f64 	%fd195, [%rd45+56];
	ld.global.f64 	%fd196, [%rd47+56];
	fma.rn.f64 	%fd224, %fd195, %fd196, %fd194;
	add.s32 	%r79, %r79, 8;
$L__BB0_25:
	setp.eq.s32 	%p18, %r40, 0;
	@%p18 bra 	$L__BB0_31;
	and.b32  	%r43, %r29, 3;
	setp.lt.u32 	%p19, %r40, 4;
	@%p19 bra 	$L__BB0_28;
	add.s32 	%r66, %r79, %r28;
	mul.wide.s32 	%rd48, %r66, 8;
	add.s64 	%rd49, %rd1, %rd48;
	ld.global.f64 	%fd198, [%rd49];
	mul.wide.u32 	%rd50, %r79, 8;
	add.s64 	%rd51, %rd2, %rd50;
	ld.global.f64 	%fd199, [%rd51];
	fma.rn.f64 	%fd200, %fd198, %fd199, %fd224;
	ld.global.f64 	%fd201, [%rd49+8];
	ld.global.f64 	%fd202, [%rd51+8];
	fma.rn.f64 	%fd203, %fd201, %fd202, %fd200;
	ld.global.f64 	%fd204, [%rd49+16];
	ld.global.f64 	%fd205, [%rd51+16];
	fma.rn.f64 	%fd206, %fd204, %fd205, %fd203;
	ld.global.f64 	%fd207, [%rd49+24];
	ld.global.f64 	%fd208, [%rd51+24];
	fma.rn.f64 	%fd224, %fd207, %fd208, %fd206;
	add.s32 	%r79, %r79, 4;
$L__BB0_28:
	setp.eq.s32 	%p20, %r43, 0;
	@%p20 bra 	$L__BB0_31;
	mul.wide.u32 	%rd52, %r79, 8;
	add.s64 	%rd64, %rd2, %rd52;
	add.s32 	%r83, %r79, %r28;
	neg.s32 	%r82, %r43;
$L__BB0_30:
	.pragma "nounroll";
	mul.wide.s32 	%rd53, %r83, 8;
	add.s64 	%rd54, %rd1, %rd53;
	ld.global.f64 	%fd209, [%rd54];
	ld.global.f64 	%fd210, [%rd64];
	fma.rn.f64 	%fd224, %fd209, %fd210, %fd224;
	add.s64 	%rd64, %rd64, 8;
	add.s32 	%r83, %r83, 1;
	add.s32 	%r82, %r82, 1;
	setp.ne.s32 	%p21, %r82, 0;
	@%p21 bra 	$L__BB0_30;
$L__BB0_31:
	mul.wide.s32 	%rd55, %r1, 8;
	add.s64 	%rd56, %rd2, %rd55;
	ld.global.f64 	%fd211, [%rd56];
	cvta.to.global.u64 	%rd57, %rd17;
	add.s64 	%rd58, %rd57, %rd55;
	ld.global.f64 	%fd212, [%rd58];
	sub.f64 	%fd213, %fd212, %fd224;
	div.rn.f64 	%fd214, %fd213, %fd226;
	add.f64 	%fd215, %fd211, %fd214;
	cvta.to.global.u64 	%rd59, %rd18;
	add.s64 	%rd60, %rd59, %rd55;
	st.global.f64 	[%rd60], %fd215;
$L__BB0_32:
	ret;

}
	// .globl	_Z3EpsPdS_S_i
.visible .entry _Z3EpsPdS_S_i(
	.param .u64 .ptr .align 1 _Z3EpsPdS_S_i_param_0,
	.param .u64 .ptr .align 1 _Z3EpsPdS_S_i_param_1,
	.param .u64 .ptr .align 1 _Z3EpsPdS_S_i_param_2,
	.param .u32 _Z3EpsPdS_S_i_param_3
)
{
	.reg .pred 	%p<2>;
	.reg .b32 	%r<6>;
	.reg .b64 	%rd<11>;
	.reg .b64 	%fd<6>;

	ld.param.u64 	%rd1, [_Z3EpsPdS_S_i_param_0];
	ld.param.u64 	%rd2, [_Z3EpsPdS_S_i_param_1];
	ld.param.u64 	%rd3, [_Z3EpsPdS_S_i_param_2];
	ld.param.u32 	%r2, [_Z3EpsPdS_S_i_param_3];
	mov.u32 	%r3, %ctaid.x;
	mov.u32 	%r4, %ntid.x;
	mov.u32 	%r5, %tid.x;
	mad.lo.s32 	%r1, %r3, %r4, %r5;
	setp.ge.s32 	%p1, %r1, %r2;
	@%p1 bra 	$L__BB1_2;
	cvta.to.global.u64 	%rd4, %rd1;
	cvta.to.global.u64 	%rd5, %rd2;
	cvta.to.global.u64 	%rd6, %rd3;
	mul.wide.s32 	%rd7, %r1, 8;
	add.s64 	%rd8, %rd4, %rd7;
	ld.global.f64 	%fd1, [%rd8];
	add.s64 	%rd9, %rd5, %rd7;
	ld.global.f64 	%fd2, [%rd9];
	sub.f64 	%fd3, %fd1, %fd2;
	abs.f64 	%fd4, %fd3;
	add.s64 	%rd10, %rd6, %rd7;
	st.global.f64 	[%rd10], %fd4;
	ld.global.f64 	%fd5, [%rd9];
	st.global.f64 	[%rd8], %fd5;
$L__BB1_2:
	ret;

}


// ===== COMPILED SASS (sm_100) =====

	.target	sm_100

	.elftype	@"ET_EXEC"


//--------------------- .note.nv.tkinfo           --------------------------
	.section	.note.nv.tkinfo,"",@"SHT_NOTE"
	.sectionflags	@"SHF_NOTE_NV_TKINFO"
	.tkinfo
        /*0018*/ 	.word	0x00000002
        /*0030*/ 	.string	""
        /*0030*/ 	.string	"ptxas"
        /*0030*/ 	.string	"Cuda compilation tools, release 13.0, V13.0.88"
        /*0030*/ 	.string	"Build cuda_13.0.r13.0/compiler.36424714_0"
        /*0030*/ 	.string	"-arch sm_100 -m 64 "



//--------------------- .note.nv.cuinfo           --------------------------
	.section	.note.nv.cuinfo,"",@"SHT_NOTE"
	.sectionflags	@"SHF_NOTE_NV_CUINFO"
        /*0018*/ 	.short	0x0002
        /*001a*/ 	.short	0x0064
        /*001c*/ 	.short	0x0082
	.zero		2


//--------------------- .nv.info                  --------------------------
	.section	.nv.info,"",@"SHT_CUDA_INFO"
	.align	4


	//----- nvinfo : EIATTR_REGCOUNT
	.align		4
        /*0000*/ 	.byte	0x04, 0x2f
        /*0002*/ 	.short	(.L_1 - .L_0)
	.align		4
.L_0:
        /*0004*/ 	.word	index@(_Z5SolvePdS_S_S_i)
        /*0008*/ 	.word	0x00000020


	//----- nvinfo : EIATTR_FRAME_SIZE
	.align		4
.L_1:
        /*000c*/ 	.byte	0x04, 0x11
        /*000e*/ 	.short	(.L_3 - .L_2)
	.align		4
.L_2:
        /*0010*/ 	.word	index@($__internal_0_$__cuda_sm20_div_rn_f64_full)
        /*0014*/ 	.word	0x00000000


	//----- nvinfo : EIATTR_FRAME_SIZE
	.align		4
.L_3:
        /*0018*/ 	.byte	0x04, 0x11
        /*001a*/ 	.short	(.L_5 - .L_4)
	.align		4
.L_4:
        /*001c*/ 	.word	index@(_Z5SolvePdS_S_S_i)
        /*0020*/ 	.word	0x00000000


	//----- nvinfo : EIATTR_REGCOUNT
	.align		4
.L_5:
        /*0024*/ 	.byte	0x04, 0x2f
        /*0026*/ 	.short	(.L_7 - .L_6)
	.align		4
.L_6:
        /*0028*/ 	.word	index@(_Z3EpsPdS_S_i)
        /*002c*/ 	.word	0x00000012


	//----- nvinfo : EIATTR_FRAME_SIZE
	.align		4
.L_7:
        /*0030*/ 	.byte	0x04, 0x11
        /*0032*/ 	.short	(.L_9 - .L_8)
	.align		4
.L_8:
        /*0034*/ 	.word	index@(_Z3EpsPdS_S_i)
        /*0038*/ 	.word	0x00000000


	//----- nvinfo : EIATTR_MIN_STACK_SIZE
	.align		4
.L_9:
        /*003c*/ 	.byte	0x04, 0x12
        /*003e*/ 	.short	(.L_11 - .L_10)
	.align		4
.L_10:
        /*0040*/ 	.word	index@(_Z3EpsPdS_S_i)
        /*0044*/ 	.word	0x00000000


	//----- nvinfo : EIATTR_MIN_STACK_SIZE
	.align		4
.L_11:
        /*0048*/ 	.byte	0x04, 0x12
        /*004a*/ 	.short	(.L_13 - .L_12)
	.align		4
.L_12:
        /*004c*/ 	.word	index@(_Z5SolvePdS_S_S_i)
        /*0050*/ 	.word	0x00000000
.L_13:


//--------------------- .nv.compat                --------------------------
	.section	.nv.compat,"",@"SHT_CUDA_COMPAT_INFO"
	.align	4
        /*0000*/ 	.byte	0x02, 0x09, 0x00, 0x00, 0x02, 0x02, 0x01, 0x00, 0x02, 0x05, 0x05, 0x00, 0x03, 0x07, 0x01, 0x01
        /*0010*/ 	.byte	0x02, 0x03, 0x00, 0x00, 0x02, 0x06, 0x01, 0x00, 0x04, 0x0b, 0x08, 0x00, 0x01, 0x00, 0x00, 0x00
        /*0020*/ 	.byte	0x00, 0x00, 0x00, 0x00


//--------------------- .nv.info._Z3EpsPdS_S_i    --------------------------
	.section	.nv.info._Z3EpsPdS_S_i,"",@"SHT_CUDA_INFO"
	.sectionflags	@""
	.align	4


	//----- nvinfo : EIATTR_CUDA_API_VERSION
	.align		4
        /*0000*/ 	.byte	0x04, 0x37
        /*0002*/ 	.short	(.L_15 - .L_14)
.L_14:
        /*0004*/ 	.word	0x00000082


	//----- nvinfo : EIATTR_KPARAM_INFO
	.align		4
.L_15:
        /*0008*/ 	.byte	0x04, 0x17
        /*000a*/ 	.short	(.L_17 - .L_16)
.L_16:
        /*000c*/ 	.word	0x00000000
        /*0010*/ 	.short	0x0003
        /*0012*/ 	.short	0x0018
        /*0014*/ 	.byte	0x00, 0xf0, 0x11, 0x00


	//----- nvinfo : EIATTR_KPARAM_INFO
	.align		4
.L_17:
        /*0018*/ 	.byte	0x04, 0x17
        /*001a*/ 	.short	(.L_19 - .L_18)
.L_18:
        /*001c*/ 	.word	0x00000000
        /*0020*/ 	.short	0x0002
        /*0022*/ 	.short	0x0010
        /*0024*/ 	.byte	0x00, 0xf5, 0x21, 0x00


	//----- nvinfo : EIATTR_KPARAM_INFO
	.align		4
.L_19:
        /*0028*/ 	.byte	0x04, 0x17
        /*002a*/ 	.short	(.L_21 - .L_20)
.L_20:
        /*002c*/ 	.word	0x00000000
        /*0030*/ 	.short	0x0001
        /*0032*/ 	.short	0x0008
        /*0034*/ 	.byte	0x00, 0xf5, 0x21, 0x00


	//----- nvinfo : EIATTR_KPARAM_INFO
	.align		4
.L_21:
        /*0038*/ 	.byte	0x04, 0x17
        /*003a*/ 	.short	(.L_23 - .L_22)
.L_22:
        /*003c*/ 	.word	0x00000000
        /*0040*/ 	.short	0x0000
        /*0042*/ 	.short	0x0000
        /*0044*/ 	.byte	0x00, 0xf5, 0x21, 0x00


	//----- nvinfo : EIATTR_SPARSE_MMA_MASK
	.align		4
.L_23:
        /*0048*/ 	.byte	0x03, 0x50
        /*004a*/ 	.short	0x0000


	//----- nvinfo : EIATTR_MAXREG_COUNT
	.align		4
        /*004c*/ 	.byte	0x03, 0x1b
        /*004e*/ 	.short	0x00ff


	//----- nvinfo : EIATTR_MERCURY_ISA_VERSION
	.align		4
        /*0050*/ 	.byte	0x03, 0x5f
        /*0052*/ 	.short	0x0101


	//----- nvinfo : EIATTR_VRC_CTA_INIT_COUNT
	.align		4
        /*0054*/ 	.byte	0x02, 0x4a
	.zero		1
	.zero		1


	//----- nvinfo : EIATTR_EXIT_INSTR_OFFSETS
	.align		4
        /*0058*/ 	.byte	0x04, 0x1c
        /*005a*/ 	.short	(.L_25 - .L_24)


	//   ....[0]....
.L_24:
        /*005c*/ 	.word	0x00000070


	//   ....[1]....
        /*0060*/ 	.word	0x00000160


	//----- nvinfo : EIATTR_CBANK_PARAM_SIZE
	.align		4
.L_25:
        /*0064*/ 	.byte	0x03, 0x19
        /*0066*/ 	.short	0x001c


	//----- nvinfo : EIATTR_PARAM_CBANK
	.align		4
        /*0068*/ 	.byte	0x04, 0x0a
        /*006a*/ 	.short	(.L_27 - .L_26)
	.align		4
.L_26:
        /*006c*/ 	.word	index@(.nv.constant0._Z3EpsPdS_S_i)
        /*0070*/ 	.short	0x0380
        /*0072*/ 	.short	0x001c


	//----- nvinfo : EIATTR_SW_WAR
	.align		4
.L_27:
        /*0074*/ 	.byte	0x04, 0x36
        /*0076*/ 	.short	(.L_29 - .L_28)
.L_28:
        /*0078*/ 	.word	0x00000008
.L_29:


//--------------------- .nv.info._Z5SolvePdS_S_S_i --------------------------
	.section	.nv.info._Z5SolvePdS_S_S_i,"",@"SHT_CUDA_INFO"
	.sectionflags	@""
	.align	4


	//----- nvinfo : EIATTR_CUDA_API_VERSION
	.align		4
        /*0000*/ 	.byte	0x04, 0x37
        /*0002*/ 	.short	(.L_31 - .L_30)
.L_30:
        /*0004*/ 	.word	0x00000082


	//----- nvinfo : EIATTR_KPARAM_INFO
	.align		4
.L_31:
        /*0008*/ 	.byte	0x04, 0x17
        /*000a*/ 	.short	(.L_33 - .L_32)
.L_32:
        /*000c*/ 	.word	0x00000000
        /*0010*/ 	.short	0x0004
        /*0012*/ 	.short	0x0020
        /*0014*/ 	.byte	0x00, 0xf0, 0x11, 0x00


	//----- nvinfo : EIATTR_KPARAM_INFO
	.align		4
.L_33:
        /*0018*/ 	.byte	0x04, 0x17
        /*001a*/ 	.short	(.L_35 - .L_34)
.L_34:
        /*001c*/ 	.word	0x00000000
        /*0020*/ 	.short	0x0003
        /*0022*/ 	.short	0x0018
        /*0024*/ 	.byte	0x00, 0xf5, 0x21, 0x00


	//----- nvinfo : EIATTR_KPARAM_INFO
	.align		4
.L_35:
        /*0028*/ 	.byte	0x04, 0x17
        /*002a*/ 	.short	(.L_37 - .L_36)
.L_36:
        /*002c*/ 	.word	0x00000000
        /*0030*/ 	.short	0x0002
        /*0032*/ 	.short	0x0010
        /*0034*/ 	.byte	0x00, 0xf5, 0x21, 0x00


	//----- nvinfo : EIATTR_KPARAM_INFO
	.align		4
.L_37:
        /*0038*/ 	.byte	0x04, 0x17
        /*003a*/ 	.short	(.L_39 - .L_38)
.L_38:
        /*003c*/ 	.word	0x00000000
        /*0040*/ 	.short	0x0001
        /*0042*/ 	.short	0x0008
        /*0044*/ 	.byte	0x00, 0xf5, 0x21, 0x00


	//----- nvinfo : EIATTR_KPARAM_INFO
	.align		4
.L_39:
        /*0048*/ 	.byte	0x04, 0x17
        /*004a*/ 	.short	(.L_41 - .L_40)
.L_40:
        /*004c*/ 	.word	0x00000000
        /*0050*/ 	.short	0x0000
        /*0052*/ 	.short	0x0000
        /*0054*/ 	.byte	0x00, 0xf5, 0x21, 0x00


	//----- nvinfo : EIATTR_SPARSE_MMA_MASK
	.align		4
.L_41:
        /*0058*/ 	.byte	0x03, 0x50
        /*005a*/ 	.short	0x0000


	//----- nvinfo : EIATTR_MAXREG_COUNT
	.align		4
        /*005c*/ 	.byte	0x03, 0x1b
        /*005e*/ 	.short	0x00ff


	//----- nvinfo : EIATTR_MERCURY_ISA_VERSION
	.align		4
        /*0060*/ 	.byte	0x03, 0x5f
        /*0062*/ 	.short	0x0101


	//----- nvinfo : EIATTR_VRC_CTA_INIT_COUNT
	.align		4
        /*0064*/ 	.byte	0x02, 0x4a
	.zero		1
	.zero		1


	//----- nvinfo : EIATTR_EXIT_INSTR_OFFSETS
	.align		4
        /*0068*/ 	.byte	0x04, 0x1c
        /*006a*/ 	.short	(.L_43 - .L_42)


	//   ....[0]....
.L_42:
        /*006c*/ 	.word	0x00000070


	//   ....[1]....
        /*0070*/ 	.word	0x000017e0


	//----- nvinfo : EIATTR_CRS_STACK_SIZE
	.align		4
.L_43:
        /*0074*/ 	.byte	0x04, 0x1e
        /*0076*/ 	.short	(.L_45 - .L_44)
.L_44:
        /*0078*/ 	.word	0x00000000


	//----- nvinfo : EIATTR_CBANK_PARAM_SIZE
	.align		4
.L_45:
        /*007c*/ 	.byte	0x03, 0x19
        /*007e*/ 	.short	0x0024


	//----- nvinfo : EIATTR_PARAM_CBANK
	.align		4
        /*0080*/ 	.byte	0x04, 0x0a
        /*0082*/ 	.short	(.L_47 - .L_46)
	.align		4
.L_46:
        /*0084*/ 	.word	index@(.nv.constant0._Z5SolvePdS_S_S_i)
        /*0088*/ 	.short	0x0380
        /*008a*/ 	.short	0x0024


	//----- nvinfo : EIATTR_SW_WAR
	.align		4
.L_47:
        /*008c*/ 	.byte	0x04, 0x36
        /*008e*/ 	.short	(.L_49 - .L_48)
.L_48:
        /*0090*/ 	.word	0x00000008
.L_49:


//--------------------- .nv.callgraph             --------------------------
	.section	.nv.callgraph,"",@"SHT_CUDA_CALLGRAPH"
	.align	4
	.sectionentsize	8
	.align		4
        /*0000*/ 	.word	0x00000000
	.align		4
        /*0004*/ 	.word	0xffffffff
	.align		4
        /*0008*/ 	.word	0x00000000
	.align		4
        /*000c*/ 	.word	0xfffffffe
	.align		4
        /*0010*/ 	.word	0x00000000
	.align		4
        /*0014*/ 	.word	0xfffffffd
	.align		4
        /*0018*/ 	.word	0x00000000
	.align		4
        /*001c*/ 	.word	0xfffffffc


//--------------------- .text._Z3EpsPdS_S_i       --------------------------
	.section	.text._Z3EpsPdS_S_i,"ax",@progbits
	.align	128
        .global         _Z3EpsPdS_S_i
        .type           _Z3EpsPdS_S_i,@function
        .size           _Z3EpsPdS_S_i,(.L_x_30 - _Z3EpsPdS_S_i)
        .other          _Z3EpsPdS_S_i,@"STO_CUDA_ENTRY STV_DEFAULT"
_Z3EpsPdS_S_i:
.text._Z3EpsPdS_S_i:
[----:B------:R-:W-:Y:S01]  /*0000*/  LDC R1, c[0x0][0x37c] ;  /* 0x0000df00ff017b82 */ /* 0x000fe20000000800 */
[----:B------:R-:W0:Y:S07]  /*0010*/  S2R R0, SR_TID.X ;  /* 0x0000000000007919 */ /* 0x000e2e0000002100 */
[----:B------:R-:W0:Y:S01]  /*0020*/  S2UR UR4, SR_CTAID.X ;  /* 0x00000000000479c3 */ /* 0x000e220000002500 */
[----:B------:R-:W1:Y:S07]  /*0030*/  LDCU UR5, c[0x0][0x398] ;  /* 0x00007300ff0577ac */ /* 0x000e6e0008000800 */
[----:B------:R-:W0:Y:S02]  /*0040*/  LDC R15, c[0x0][0x360] ;  /* 0x0000d800ff0f7b82 */ /* 0x000e240000000800 */
[----:B0-----:R-:W-:-:S05]  /*0050*/  IMAD R15, R15, UR4, R0 ;  /* 0x000000040f0f7c24 */ /* 0x001fca000f8e0200 */
[----:B-1----:R-:W-:-:S13]  /*0060*/  ISETP.GE.AND P0, PT, R15, UR5, PT ;  /* 0x000000050f007c0c */ /* 0x002fda000bf06270 */
[----:B------:R-:W-:Y:S05]  /*0070*/  @P0 EXIT ;  /* 0x000000000000094d */ /* 0x000fea0003800000 */
[----:B------:R-:W0:Y:S01]  /*0080*/  LDC.64 R2, c[0x0][0x380] ;  /* 0x0000e000ff027b82 */ /* 0x000e220000000a00 */
[----:B------:R-:W1:Y:S07]  /*0090*/  LDCU.64 UR4, c[0x0][0x358] ;  /* 0x00006b00ff0477ac */ /* 0x000e6e0008000a00 */
[----:B------:R-:W2:Y:S08]  /*00a0*/  LDC.64 R6, c[0x0][0x388] ;  /* 0x0000e200ff067b82 */ /* 0x000eb00000000a00 */
[----:B------:R-:W3:Y:S01]  /*00b0*/  LDC.64 R10, c[0x0][0x390] ;  /* 0x0000e400ff0a7b82 */ /* 0x000ee20000000a00 */
[----:B0-----:R-:W-:-:S05]  /*00c0*/  IMAD.WIDE R2, R15, 0x8, R2 ;  /* 0x000000080f027825 */ /* 0x001fca00078e0202 */
[----:B-1----:R-:W4:Y:S01]  /*00d0*/  LDG.E.64 R4, desc[UR4][R2.64] ;  /* 0x0000000402047981 */ /* 0x002f22000c1e1b00 */
[----:B--2---:R-:W-:-:S05]  /*00e0*/  IMAD.WIDE R6, R15, 0x8, R6 ;  /* 0x000000080f067825 */ /* 0x004fca00078e0206 */
[----:B------:R-:W4:Y:S02]  /*00f0*/  LDG.E.64 R8, desc[UR4][R6.64] ;  /* 0x0000000406087981 */ /* 0x000f24000c1e1b00 */
[----:B----4-:R-:W-:-:S08]  /*0100*/  DADD R4, R4, -R8 ;  /* 0x0000000004047229 */ /* 0x010fd00000000808 */
[----:B------:R-:W-:Y:S01]  /*0110*/  DADD R12, -RZ, |R4| ;  /* 0x00000000ff0c7229 */ /* 0x000fe20000000504 */
[----:B---3--:R-:W-:-:S06]  /*0120*/  IMAD.WIDE R4, R15, 0x8, R10 ;  /* 0x000000080f047825 */ /* 0x008fcc00078e020a */
[----:B------:R-:W-:Y:S04]  /*0130*/  STG.E.64 desc[UR4][R4.64], R12 ;  /* 0x0000000c04007986 */ /* 0x000fe8000c101b04 */
[----:B------:R-:W2:Y:S04]  /*0140*/  LDG.E.64 R8, desc[UR4][R6.64] ;  /* 0x0000000406087981 */ /* 0x000ea8000c1e1b00 */
[----:B--2---:R-:W-:Y:S01]  /*0150*/  STG.E.64 desc[UR4][R2.64], R8 ;  /* 0x0000000802007986 */ /* 0x004fe2000c101b04 */
[----:B------:R-:W-:Y:S05]  /*0160*/  EXIT ;  /* 0x000000000000794d */ /* 0x000fea0003800000 */
.L_x_0:
[----:B------:R-:W-:-:S00]  /*0170*/  BRA `(.L_x_0) ;  /* 0xfffffffc00fc7947 */ /* 0x000fc0000383ffff */
[----:B------:R-:W-:-:S00]  /*0180*/  NOP ;  /* 0x0000000000007918 */ /* 0x000fc00000000000 */
[----:B------:R-:W-:-:S00]  /*0190*/  NOP ;  /* 0x0000000000007918 */ /* 0x000fc00000000000 */
[----:B------:R-:W-:-:S00]  /*01a0*/  NOP ;  /* 0x0000000000007918 */ /* 0x000fc00000000000 */
[----:B------:R-:W-:-:S00]  /*01b0*/  NOP ;  /* 0x0000000000007918 */ /* 0x000fc00000000000 */
[----:B------:R-:W-:-:S00]  /*01c0*/  NOP ;  /* 0x0000000000007918 */ /* 0x000fc00000000000 */
[----:B------:R-:W-:-:S00]  /*01d0*/  NOP ;  /* 0x0000000000007918 */ /* 0x000fc00000000000 */
[----:B------:R-:W-:-:S00]  /*01e0*/  NOP ;  /* 0x0000000000007918 */ /* 0x000fc00000000000 */
[----:B------:R-:W-:-:S00]  /*01f0*/  NOP ;  /* 0x0000000000007918 */ /* 0x000fc00000000000 */
.L_x_30:


//--------------------- .text._Z5SolvePdS_S_S_i   --------------------------
	.section	.text._Z5SolvePdS_S_S_i,"ax",@progbits
	.align	128
        .global         _Z5SolvePdS_S_S_i
        .type           _Z5SolvePdS_S_S_i,@function
        .size           _Z5SolvePdS_S_S_i,(.L_x_29 - _Z5SolvePdS_S_S_i)
        .other          _Z5SolvePdS_S_S_i,@"STO_CUDA_ENTRY STV_DEFAULT"
_Z5SolvePdS_S_S_i:
.text._Z5SolvePdS_S_S_i:
        /* <DEDUP_REMOVED lines=8> */
[----:B------:R-:W-:Y:S01]  /*0080*/  ISETP.GE.AND P0, PT, R0, 0x1, PT ;  /* 0x000000010000780c */ /* 0x000fe20003f06270 */
[----:B------:R-:W0:Y:S01]  /*0090*/  LDCU.64 UR6, c[0x0][0x358] ;  /* 0x00006b00ff0677ac */ /* 0x000e220008000a00 */
[----:B------:R-:W-:Y:S01]  /*00a0*/  BSSY.RECONVERGENT B0, `(.L_x_1) ;  /* 0x00000a5000007945 */ /* 0x000fe20003800200 */
[----:B------:R-:W-:Y:S01]  /*00b0*/  IMAD.MOV.U32 R29, RZ, RZ, RZ ;  /* 0x000000ffff1d7224 */ /* 0x000fe200078e00ff */
[----:B------:R-:W-:-:S09]  /*00c0*/  CS2R R22, SRZ ;  /* 0x0000000000167805 */ /* 0x000fd2000001ff00 */
[----:B------:R-:W-:Y:S05]  /*00d0*/  @!P0 BRA `(.L_x_2) ;  /* 0x0000000800848947 */ /* 0x000fea0003800000 */
[C---:B------:R-:W-:Y:S01]  /*00e0*/  VIMNMX R3, PT, PT, R0.reuse, UR8, PT ;  /* 0x0000000800037c48 */ /* 0x040fe2000bfe0100 */
[----:B------:R-:W-:Y:S01]  /*00f0*/  BSSY.RECONVERGENT B1, `(.L_x_3) ;  /* 0x000004e000017945 */ /* 0x000fe20003800200 */
[----:B------:R-:W-:Y:S01]  /*0100*/  IMAD.MOV.U32 R4, RZ, RZ, RZ ;  /* 0x000000ffff047224 */ /* 0x000fe200078e00ff */
[----:B------:R-:W-:Y:S02]  /*0110*/  CS2R R22, SRZ ;  /* 0x0000000000167805 */ /* 0x000fe4000001ff00 */
[C---:B------:R-:W-:Y:S02]  /*0120*/  ISETP.GE.AND P1, PT, R3.reuse, 0x10, PT ;  /* 0x000000100300780c */ /* 0x040fe40003f26270 */
[----:B------:R-:W-:Y:S01]  /*0130*/  VIMNMX R29, PT, PT, R3, 0x1, !PT ;  /* 0x00000001031d7848 */ /* 0x000fe20007fe0100 */
[----:B------:R-:W-:-:S03]  /*0140*/  IMAD R3, R0, UR8, RZ ;  /* 0x0000000800037c24 */ /* 0x000fc6000f8e02ff */
[----:B------:R-:W-:-:S04]  /*0150*/  LOP3.LUT R2, R29, 0xf, RZ, 0xc0, !PT ;  /* 0x0000000f1d027812 */ /* 0x000fc800078ec0ff */
[----:B------:R-:W-:-:S03]  /*0160*/  ISETP.NE.AND P0, PT, R2, RZ, PT ;  /* 0x000000ff0200720c */ /* 0x000fc60003f05270 */
[----:B------:R-:W-:Y:S10]  /*0170*/  @!P1 BRA `(.L_x_4) ;  /* 0x0000000400149947 */ /* 0x000ff40003800000 */
[----:B------:R-:W1:Y:S01]  /*0180*/  LDC.64 R8, c[0x0][0x380] ;  /* 0x0000e000ff087b82 */ /* 0x000e620000000a00 */
[----:B------:R-:W2:Y:S01]  /*0190*/  LDCU.64 UR4, c[0x0][0x390] ;  /* 0x00007200ff0477ac */ /* 0x000ea20008000a00 */
[----:B------:R-:W-:Y:S01]  /*01a0*/  LOP3.LUT R4, R29, 0x7ffffff0, RZ, 0xc0, !PT ;  /* 0x7ffffff01d047812 */ /* 0x000fe200078ec0ff */
[----:B------:R-:W-:Y:S01]  /*01b0*/  IMAD.MOV.U32 R5, RZ, RZ, R3 ;  /* 0x000000ffff057224 */ /* 0x000fe200078e0003 */
[----:B------:R-:W-:-:S03]  /*01c0*/  CS2R R22, SRZ ;  /* 0x0000000000167805 */ /* 0x000fc6000001ff00 */
[----:B------:R-:W-:Y:S01]  /*01d0*/  IMAD.MOV R26, RZ, RZ, -R4 ;  /* 0x000000ffff1a7224 */ /* 0x000fe200078e0a04 */
[----:B--2---:R-:W-:-:S04]  /*01e0*/  UIADD3 UR4, UP0, UPT, UR4, 0x40, URZ ;  /* 0x0000004004047890 */ /* 0x004fc8000ff1e0ff */
[----:B------:R-:W-:Y:S01]  /*01f0*/  UIADD3.X UR5, UPT, UPT, URZ, UR5, URZ, UP0, !UPT ;  /* 0x00000005ff057290 */ /* 0x000fe200087fe4ff */
[----:B-1----:R-:W-:Y:S01]  /*0200*/  IADD3 R8, P1, PT, R8, 0x40, RZ ;  /* 0x0000004008087810 */ /* 0x002fe20007f3e0ff */
[----:B------:R-:W-:-:S04]  /*0210*/  IMAD.U32 R14, RZ, RZ, UR4 ;  /* 0x00000004ff0e7e24 */ /* 0x000fc8000f8e00ff */
[----:B------:R-:W-:Y:S01]  /*0220*/  IMAD.X R9, RZ, RZ, R9, P1 ;  /* 0x000000ffff097224 */ /* 0x000fe200008e0609 */
[----:B------:R-:W-:-:S07]  /*0230*/  MOV R15, UR5 ;  /* 0x00000005000f7c02 */ /* 0x000fce0008000f00 */
.L_x_5:
[----:B------:R-:W-:-:S04]  /*0240*/  IMAD.WIDE R10, R5, 0x8, R8 ;  /* 0x00000008050a7825 */ /* 0x000fc800078e0208 */
[----:B------:R-:W-:Y:S01]  /*0250*/  IMAD.MOV.U32 R6, RZ, RZ, R14 ;  /* 0x000000ffff067224 */ /* 0x000fe200078e000e */
[----:B0-----:R-:W2:Y:S01]  /*0260*/  LDG.E.64 R16, desc[UR6][R10.64+-0x40] ;  /* 0xffffc0060a107981 */ /* 0x001ea2000c1e1b00 */
[----:B------:R-:W-:-:S03]  /*0270*/  IMAD.MOV.U32 R7, RZ, RZ, R15 ;  /* 0x000000ffff077224 */ /* 0x000fc600078e000f */
[----:B------:R-:W3:Y:S04]  /*0280*/  LDG.E.64 R14, desc[UR6][R10.64+-0x38] ;  /* 0xffffc8060a0e7981 */ /* 0x000ee8000c1e1b00 */
[----:B------:R-:W2:Y:S04]  /*0290*/  LDG.E.64 R12, desc[UR6][R6.64+-0x40] ;  /* 0xffffc006060c7981 */ /* 0x000ea8000c1e1b00 */
[----:B------:R-:W3:Y:S04]  /*02a0*/  LDG.E.64 R18, desc[UR6][R6.64+-0x38] ;  /* 0xffffc80606127981 */ /* 0x000ee8000c1e1b00 */
[----:B------:R-:W4:Y:S04]  /*02b0*/  LDG.E.64 R20, desc[UR6][R6.64+-0x28] ;  /* 0xffffd80606147981 */ /* 0x000f28000c1e1b00 */
[----:B------:R-:W5:Y:S01]  /*02c0*/  LDG.E.64 R24, desc[UR6][R6.64+0x38] ;  /* 0x0000380606187981 */ /* 0x000f62000c1e1b00 */
[----:B--2---:R-:W-:-:S03]  /*02d0*/  DFMA R22, R16, R12, R22 ;  /* 0x0000000c1016722b */ /* 0x004fc60000000016 */
[----:B------:R-:W2:Y:S04]  /*02e0*/  LDG.E.64 R16, desc[UR6][R6.64+-0x30] ;  /* 0xffffd00606107981 */ /* 0x000ea8000c1e1b00 */
[----:B------:R-:W2:Y:S01]  /*02f0*/  LDG.E.64 R12, desc[UR6][R10.64+-0x30] ;  /* 0xffffd0060a0c7981 */ /* 0x000ea2000c1e1b00 */
[----:B---3--:R-:W-:-:S03]  /*0300*/  DFMA R18, R14, R18, R22 ;  /* 0x000000120e12722b */ /* 0x008fc60000000016 */
[----:B------:R-:W4:Y:S04]  /*0310*/  LDG.E.64 R14, desc[UR6][R10.64+-0x28] ;  /* 0xffffd8060a0e7981 */ /* 0x000f28000c1e1b00 */
[----:B------:R-:W5:Y:S01]  /*0320*/  LDG.E.64 R22, desc[UR6][R10.64+0x38] ;  /* 0x000038060a167981 */ /* 0x000f62000c1e1b00 */
[----:B--2---:R-:W-:-:S03]  /*0330*/  DFMA R16, R12, R16, R18 ;  /* 0x000000100c10722b */ /* 0x004fc60000000012 */
[----:B------:R-:W2:Y:S04]  /*0340*/  LDG.E.64 R18, desc[UR6][R6.64+-0x20] ;  /* 0xffffe00606127981 */ /* 0x000ea8000c1e1b00 */
[----:B------:R-:W2:Y:S01]  /*0350*/  LDG.E.64 R12, desc[UR6][R10.64+-0x20] ;  /* 0xffffe0060a0c7981 */ /* 0x000ea2000c1e1b00 */
[----:B----4-:R-:W-:-:S03]  /*0360*/  DFMA R20, R14, R20, R16 ;  /* 0x000000140e14722b */ /* 0x010fc60000000010 */
[----:B------:R-:W3:Y:S04]  /*0370*/  LDG.E.64 R16, desc[UR6][R6.64+-0x18] ;  /* 0xffffe80606107981 */ /* 0x000ee8000c1e1b00 */
[----:B------:R-:W3:Y:S01]  /*0380*/  LDG.E.64 R14, desc[UR6][R10.64+-0x18] ;  /* 0xffffe8060a0e7981 */ /* 0x000ee2000c1e1b00 */
[----:B--2---:R-:W-:-:S03]  /*0390*/  DFMA R18, R12, R18, R20 ;  /* 0x000000120c12722b */ /* 0x004fc60000000014 */
[----:B------:R-:W2:Y:S04]  /*03a0*/  LDG.E.64 R20, desc[UR6][R6.64+-0x10] ;  /* 0xfffff00606147981 */ /* 0x000ea8000c1e1b00 */
[----:B------:R-:W2:Y:S01]  /*03b0*/  LDG.E.64 R12, desc[UR6][R10.64+-0x10] ;  /* 0xfffff0060a0c7981 */ /* 0x000ea2000c1e1b00 */
[----:B---3--:R-:W-:-:S03]  /*03c0*/  DFMA R16, R14, R16, R18 ;  /* 0x000000100e10722b */ /* 0x008fc60000000012 */
        /* <DEDUP_REMOVED lines=20> */
[----:B------:R-:W-:Y:S01]  /*0510*/  VIADD R26, R26, 0x10 ;  /* 0x000000101a1a7836 */ /* 0x000fe20000000000 */
[----:B--2---:R-:W-:Y:S02]  /*0520*/  DFMA R20, R12, R20, R14 ;  /* 0x000000140c14722b */ /* 0x004fe4000000000e */
[----:B------:R-:W2:Y:S04]  /*0530*/  LDG.E.64 R14, desc[UR6][R6.64+0x30] ;  /* 0x00003006060e7981 */ /* 0x000ea8000c1e1b00 */
[----:B------:R-:W2:Y:S02]  /*0540*/  LDG.E.64 R12, desc[UR6][R10.64+0x30] ;  /* 0x000030060a0c7981 */ /* 0x000ea4000c1e1b00 */
[----:B---3--:R-:W-:Y:S01]  /*0550*/  DFMA R16, R16, R18, R20 ;  /* 0x000000121010722b */ /* 0x008fe20000000014 */
[----:B------:R-:W-:Y:S01]  /*0560*/  ISETP.NE.AND P1, PT, R26, RZ, PT ;  /* 0x000000ff1a00720c */ /* 0x000fe20003f25270 */
[----:B------:R-:W-:-:S06]  /*0570*/  VIADD R5, R5, 0x10 ;  /* 0x0000001005057836 */ /* 0x000fcc0000000000 */
[----:B--2---:R-:W-:Y:S01]  /*0580*/  DFMA R12, R12, R14, R16 ;  /* 0x0000000e0c0c722b */ /* 0x004fe20000000010 */
[----:B------:R-:W-:-:S07]  /*0590*/  IADD3 R14, P2, PT, R6, 0x80, RZ ;  /* 0x00000080060e7810 */ /* 0x000fce0007f5e0ff */
[----:B-----5:R-:W-:Y:S01]  /*05a0*/  DFMA R22, R22, R24, R12 ;  /* 0x000000181616722b */ /* 0x020fe2000000000c */
[----:B------:R-:W-:Y:S01]  /*05b0*/  IMAD.X R15, RZ, RZ, R7, P2 ;  /* 0x000000ffff0f7224 */ /* 0x000fe200010e0607 */
[----:B------:R-:W-:Y:S09]  /*05c0*/  @P1 BRA `(.L_x_5) ;  /* 0xfffffffc001c1947 */ /* 0x000ff2000383ffff */
.L_x_4:
[----:B0-----:R-:W-:Y:S05]  /*05d0*/  BSYNC.RECONVERGENT B1 ;  /* 0x0000000000017941 */ /* 0x001fea0003800200 */
.L_x_3:
[----:B------:R-:W-:Y:S05]  /*05e0*/  @!P0 BRA `(.L_x_2) ;  /* 0x0000000400408947 */ /* 0x000fea0003800000 */
[----:B------:R-:W-:Y:S01]  /*05f0*/  ISETP.GE.U32.AND P0, PT, R2, 0x8, PT ;  /* 0x000000080200780c */ /* 0x000fe20003f06070 */
[----:B------:R-:W-:Y:S01]  /*0600*/  BSSY.RECONVERGENT B1, `(.L_x_6) ;  /* 0x0000022000017945 */ /* 0x000fe20003800200 */
[----:B------:R-:W-:-:S04]  /*0610*/  LOP3.LUT R5, R29, 0x7, RZ, 0xc0, !PT ;  /* 0x000000071d057812 */ /* 0x000fc800078ec0ff */
[----:B------:R-:W-:-:S07]  /*0620*/  ISETP.NE.AND P1, PT, R5, RZ, PT ;  /* 0x000000ff0500720c */ /* 0x000fce0003f25270 */
[----:B------:R-:W-:Y:S06]  /*0630*/  @!P0 BRA `(.L_x_7) ;  /* 0x0000000000788947 */ /* 0x000fec0003800000 */
[----:B------:R-:W0:Y:S01]  /*0640*/  LDC.64 R8, c[0x0][0x380] ;  /* 0x0000e000ff087b82 */ /* 0x000e220000000a00 */
[----:B------:R-:W-:-:S07]  /*0650*/  IMAD.IADD R11, R3, 0x1, R4 ;  /* 0x00000001030b7824 */ /* 0x000fce00078e0204 */
[----:B------:R-:W1:Y:S01]  /*0660*/  LDC.64 R6, c[0x0][0x390] ;  /* 0x0000e400ff067b82 */ /* 0x000e620000000a00 */
[----:B0-----:R-:W-:-:S05]  /*0670*/  IMAD.WIDE R8, R11, 0x8, R8 ;  /* 0x000000080b087825 */ /* 0x001fca00078e0208 */
[----:B------:R-:W2:Y:S01]  /*0680*/  LDG.E.64 R18, desc[UR6][R8.64] ;  /* 0x0000000608127981 */ /* 0x000ea2000c1e1b00 */
[----:B-1----:R-:W-:-:S03]  /*0690*/  IMAD.WIDE.U32 R6, R4, 0x8, R6 ;  /* 0x0000000804067825 */ /* 0x002fc600078e0006 */
[----:B------:R-:W3:Y:S04]  /*06a0*/  LDG.E.64 R10, desc[UR6][R8.64+0x8] ;  /* 0x00000806080a7981 */ /* 0x000ee8000c1e1b00 */
[----:B------:R-:W2:Y:S04]  /*06b0*/  LDG.E.64 R20, desc[UR6][R6.64] ;  /* 0x0000000606147981 */ /* 0x000ea8000c1e1b00 */
[----:B------:R-:W3:Y:S04]  /*06c0*/  LDG.E.64 R12, desc[UR6][R6.64+0x8] ;  /* 0x00000806060c7981 */ /* 0x000ee8000c1e1b00 */
[----:B------:R-:W4:Y:S04]  /*06d0*/  LDG.E.64 R14, desc[UR6][R8.64+0x10] ;  /* 0x00001006080e7981 */ /* 0x000f28000c1e1b00 */
[----:B------:R-:W4:Y:S04]  /*06e0*/  LDG.E.64 R16, desc[UR6][R6.64+0x10] ;  /* 0x0000100606107981 */ /* 0x000f28000c1e1b00 */
[----:B------:R-:W5:Y:S04]  /*06f0*/  LDG.E.64 R24, desc[UR6][R8.64+0x38] ;  /* 0x0000380608187981 */ /* 0x000f68000c1e1b00 */
[----:B------:R-:W5:Y:S01]  /*0700*/  LDG.E.64 R26, desc[UR6][R6.64+0x38] ;  /* 0x00003806061a7981 */ /* 0x000f62000c1e1b00 */
[----:B--2---:R-:W-:-:S03]  /*0710*/  DFMA R22, R18, R20, R22 ;  /* 0x000000141216722b */ /* 0x004fc60000000016 */
[----:B------:R-:W2:Y:S04]  /*0720*/  LDG.E.64 R18, desc[UR6][R8.64+0x18] ;  /* 0x0000180608127981 */ /* 0x000ea8000c1e1b00 */
[----:B------:R-:W2:Y:S01]  /*0730*/  LDG.E.64 R20, desc[UR6][R6.64+0x18] ;  /* 0x0000180606147981 */ /* 0x000ea2000c1e1b00 */
[----:B---3--:R-:W-:-:S03]  /*0740*/  DFMA R22, R10, R12, R22 ;  /* 0x0000000c0a16722b */ /* 0x008fc60000000016 */
[----:B------:R-:W3:Y:S04]  /*0750*/  LDG.E.64 R10, desc[UR6][R8.64+0x20] ;  /* 0x00002006080a7981 */ /* 0x000ee8000c1e1b00 */
[----:B------:R-:W3:Y:S01]  /*0760*/  LDG.E.64 R12, desc[UR6][R6.64+0x20] ;  /* 0x00002006060c7981 */ /* 0x000ee2000c1e1b00 */
[----:B----4-:R-:W-:-:S03]  /*0770*/  DFMA R22, R14, R16, R22 ;  /* 0x000000100e16722b */ /* 0x010fc60000000016 */
[----:B------:R-:W4:Y:S04]  /*0780*/  LDG.E.64 R14, desc[UR6][R8.64+0x28] ;  /* 0x00002806080e7981 */ /* 0x000f28000c1e1b00 */
[----:B------:R-:W4:Y:S01]  /*0790*/  LDG.E.64 R16, desc[UR6][R6.64+0x28] ;  /* 0x0000280606107981 */ /* 0x000f22000c1e1b00 */
[----:B--2---:R-:W-:-:S03]  /*07a0*/  DFMA R18, R18, R20, R22 ;  /* 0x000000141212722b */ /* 0x004fc60000000016 */
[----:B------:R-:W2:Y:S04]  /*07b0*/  LDG.E.64 R20, desc[UR6][R8.64+0x30] ;  /* 0x0000300608147981 */ /* 0x000ea8000c1e1b00 */
[----:B------:R-:W2:Y:S01]  /*07c0*/  LDG.E.64 R22, desc[UR6][R6.64+0x30] ;  /* 0x0000300606167981 */ /* 0x000ea2000c1e1b00 */
[----:B---3--:R-:W-:-:S08]  /*07d0*/  DFMA R10, R10, R12, R18 ;  /* 0x0000000c0a0a722b */ /* 0x008fd00000000012 */
[----:B----4-:R-:W-:Y:S01]  /*07e0*/  DFMA R10, R14, R16, R10 ;  /* 0x000000100e0a722b */ /* 0x010fe2000000000a */
[----:B------:R-:W-:-:S07]  /*07f0*/  IADD3 R4, PT, PT, R4, 0x8, RZ ;  /* 0x0000000804047810 */ /* 0x000fce0007ffe0ff */
[----:B--2---:R-:W-:-:S08]  /*0800*/  DFMA R22, R20, R22, R10 ;  /* 0x000000161416722b */ /* 0x004fd0000000000a */
[----:B-----5:R-:W-:-:S11]  /*0810*/  DFMA R22, R24, R26, R22 ;  /* 0x0000001a1816722b */ /* 0x020fd60000000016 */
.L_x_7:
[----:B------:R-:W-:Y:S05]  /*0820*/  BSYNC.RECONVERGENT B1 ;  /* 0x0000000000017941 */ /* 0x000fea0003800200 */
.L_x_6:
        /* <DEDUP_REMOVED lines=19> */
[----:B------:R-:W-:Y:S01]  /*0960*/  VIADD R4, R4, 0x4 ;  /* 0x0000000404047836 */ /* 0x000fe20000000000 */
[----:B--2---:R-:W-:-:S08]  /*0970*/  DFMA R8, R8, R10, R22 ;  /* 0x0000000a0808722b */ /* 0x004fd00000000016 */
[----:B---3--:R-:W-:-:S08]  /*0980*/  DFMA R8, R12, R14, R8 ;  /* 0x0000000e0c08722b */ /* 0x008fd00000000008 */
[----:B----4-:R-:W-:-:S08]  /*0990*/  DFMA R8, R16, R18, R8 ;  /* 0x000000121008722b */ /* 0x010fd00000000008 */
[----:B-----5:R-:W-:-:S11]  /*09a0*/  DFMA R22, R20, R26, R8 ;  /* 0x0000001a1416722b */ /* 0x020fd60000000008 */
.L_x_9:
[----:B------:R-:W-:Y:S05]  /*09b0*/  BSYNC.RECONVERGENT B1 ;  /* 0x0000000000017941 */ /* 0x000fea0003800200 */
.L_x_8:
[----:B------:R-:W-:Y:S05]  /*09c0*/  @!P1 BRA `(.L_x_2) ;  /* 0x0000000000489947 */ /* 0x000fea0003800000 */
[----:B------:R-:W0:Y:S01]  /*09d0*/  LDC.64 R8, c[0x0][0x390] ;  /* 0x0000e400ff087b82 */ /* 0x000e220000000a00 */
[----:B------:R-:W-:-:S07]  /*09e0*/  IMAD.IADD R11, R3, 0x1, R4 ;  /* 0x00000001030b7824 */ /* 0x000fce00078e0204 */
[----:B------:R-:W1:Y:S01]  /*09f0*/  LDC.64 R6, c[0x0][0x380] ;  /* 0x0000e000ff067b82 */ /* 0x000e620000000a00 */
[----:B0-----:R-:W-:-:S04]  /*0a00*/  IMAD.WIDE.U32 R8, R4, 0x8, R8 ;  /* 0x0000000804087825 */ /* 0x001fc800078e0008 */
[----:B------:R-:W-:Y:S02]  /*0a10*/  IMAD.MOV.U32 R10, RZ, RZ, R8 ;  /* 0x000000ffff0a7224 */ /* 0x000fe400078e0008 */
[----:B------:R-:W-:-:S07]  /*0a20*/  IMAD.MOV R8, RZ, RZ, -R2 ;  /* 0x000000ffff087224 */ /* 0x000fce00078e0a02 */
.L_x_10:
[----:B-1----:R-:W-:Y:S01]  /*0a30*/  IMAD.WIDE R2, R11, 0x8, R6 ;  /* 0x000000080b027825 */ /* 0x002fe200078e0206 */
[----:B------:R-:W-:-:S03]  /*0a40*/  MOV R5, R9 ;  /* 0x0000000900057202 */ /* 0x000fc60000000f00 */
[----:B------:R-:W-:Y:S02]  /*0a50*/  IMAD.MOV.U32 R4, RZ, RZ, R10 ;  /* 0x000000ffff047224 */ /* 0x000fe400078e000a */
[----:B------:R-:W2:Y:S04]  /*0a60*/  LDG.E.64 R2, desc[UR6][R2.64] ;  /* 0x0000000602027981 */ /* 0x000ea8000c1e1b00 */
[----:B------:R-:W2:Y:S01]  /*0a70*/  LDG.E.64 R4, desc[UR6][R4.64] ;  /* 0x0000000604047981 */ /* 0x000ea2000c1e1b00 */
[----:B------:R-:W-:Y:S01]  /*0a80*/  VIADD R8, R8, 0x1 ;  /* 0x0000000108087836 */ /* 0x000fe20000000000 */
[----:B------:R-:W-:Y:S01]  /*0a90*/  IADD3 R10, P1, PT, R10, 0x8, RZ ;  /* 0x000000080a0a7810 */ /* 0x000fe20007f3e0ff */
[----:B------:R-:W-:-:S03]  /*0aa0*/  VIADD R11, R11, 0x1 ;  /* 0x000000010b0b7836 */ /* 0x000fc60000000000 */
[----:B------:R-:W-:Y:S01]  /*0ab0*/  ISETP.NE.AND P0, PT, R8, RZ, PT ;  /* 0x000000ff0800720c */ /* 0x000fe20003f05270 */
[----:B------:R-:W-:Y:S01]  /*0ac0*/  IMAD.X R9, RZ, RZ, R9, P1 ;  /* 0x000000ffff097224 */ /* 0x000fe200008e0609 */
[----:B--2---:R-:W-:-:S11]  /*0ad0*/  DFMA R22, R2, R4, R22 ;  /* 0x000000040216722b */ /* 0x004fd60000000016 */
[----:B------:R-:W-:Y:S05]  /*0ae0*/  @P0 BRA `(.L_x_10) ;  /* 0xfffffffc00d00947 */ /* 0x000fea000383ffff */
.L_x_2:
[----:B0-----:R-:W-:Y:S05]  /*0af0*/  BSYNC.RECONVERGENT B0 ;  /* 0x0000000000007941 */ /* 0x001fea0003800200 */
.L_x_1:
[----:B------:R-:W-:Y:S01]  /*0b00*/  ISETP.GE.AND P0, PT, R29, UR8, PT ;  /* 0x000000081d007c0c */ /* 0x000fe2000bf06270 */
[----:B------:R-:W-:-:S12]  /*0b10*/  BSSY.RECONVERGENT B0, `(.L_x_11) ;  /* 0x00000af000007945 */ /* 0x000fd80003800200 */
[----:B------:R-:W-:Y:S05]  /*0b20*/  @P0 BRA `(.L_x_12) ;  /* 0x0000000800b40947 */ /* 0x000fea0003800000 */
[----:B------:R-:W0:Y:S01]  /*0b30*/  LDC.64 R4, c[0x0][0x390] ;  /* 0x0000e400ff047b82 */ /* 0x000e220000000a00 */
[----:B------:R-:W-:Y:S01]  /*0b40*/  IMAD R3, R0, UR8, R29 ;  /* 0x0000000800037c24 */ /* 0x000fe2000f8e021d */
[----:B------:R-:W-:-:S06]  /*0b50*/  ISETP.NE.AND P0, PT, R29, R0, PT ;  /* 0x000000001d00720c */ /* 0x000fcc0003f05270 */
[----:B------:R-:W1:Y:S01]  /*0b60*/  LDC.64 R6, c[0x0][0x380] ;  /* 0x0000e000ff067b82 */ /* 0x000e620000000a00 */
[----:B0-----:R-:W-:-:S06]  /*0b70*/  IMAD.WIDE.U32 R4, R29, 0x8, R4 ;  /* 0x000000081d047825 */ /* 0x001fcc00078e0004 */
[----:B------:R-:W2:Y:S01]  /*0b80*/  LDG.E.64 R4, desc[UR6][R4.64] ;  /* 0x0000000604047981 */ /* 0x000ea2000c1e1b00 */
[----:B-1----:R-:W-:-:S06]  /*0b90*/  IMAD.WIDE R2, R3, 0x8, R6 ;  /* 0x0000000803027825 */ /* 0x002fcc00078e0206 */
[----:B------:R-:W2:Y:S01]  /*0ba0*/  LDG.E.64 R2, desc[UR6][R2.64] ;  /* 0x0000000602027981 */ /* 0x000ea2000c1e1b00 */
[----:B------:R-:W-:Y:S02]  /*0bb0*/  @!P0 IMAD R11, R0, UR8, R0 ;  /* 0x00000008000b8c24 */ /* 0x000fe4000f8e0200 */
[----:B------:R-:W-:Y:S02]  /*0bc0*/  VIADD R29, R29, 0x1 ;  /* 0x000000011d1d7836 */ /* 0x000fe40000000000 */
[----:B------:R-:W-:-:S05]  /*0bd0*/  @!P0 IMAD.WIDE R6, R11, 0x8, R6 ;  /* 0x000000080b068825 */ /* 0x000fca00078e0206 */
[----:B------:R0:W5:Y:S01]  /*0be0*/  @!P0 LDG.E.64 R8, desc[UR6][R6.64] ;  /* 0x0000000606088981 */ /* 0x000162000c1e1b00 */
[----:B------:R-:W-:Y:S01]  /*0bf0*/  ISETP.GE.AND P0, PT, R29, UR8, PT ;  /* 0x000000081d007c0c */ /* 0x000fe2000bf06270 */
[----:B--2---:R-:W-:-:S12]  /*0c00*/  DFMA R22, R2, R4, R22 ;  /* 0x000000040216722b */ /* 0x004fd80000000016 */
[----:B0-----:R-:W-:Y:S05]  /*0c10*/  @P0 BRA `(.L_x_12) ;  /* 0x0000000800780947 */ /* 0x001fea0003800000 */
[C---:B------:R-:W-:Y:S01]  /*0c20*/  VIADD R2, R29.reuse, -UR8 ;  /* 0x800000081d027c36 */ /* 0x040fe20008000000 */
[----:B------:R-:W-:Y:S01]  /*0c30*/  IADD3 R3, PT, PT, -R29, UR8, RZ ;  /* 0x000000081d037c10 */ /* 0x000fe2000fffe1ff */
[----:B------:R-:W-:Y:S03]  /*0c40*/  BSSY.RECONVERGENT B1, `(.L_x_13) ;  /* 0x0000049000017945 */ /* 0x000fe60003800200 */
[----:B------:R-:W-:Y:S02]  /*0c50*/  ISETP.GT.U32.AND P1, PT, R2, -0x10, PT ;  /* 0xfffffff00200780c */ /* 0x000fe40003f24070 */
[----:B------:R-:W-:-:S04]  /*0c60*/  LOP3.LUT R4, R3, 0xf, RZ, 0xc0, !PT ;  /* 0x0000000f03047812 */ /* 0x000fc800078ec0ff */
[----:B------:R-:W-:-:S07]  /*0c70*/  ISETP.NE.AND P0, PT, R4, RZ, PT ;  /* 0x000000ff0400720c */ /* 0x000fce0003f05270 */
[----:B------:R-:W-:Y:S06]  /*0c80*/  @P1 BRA `(.L_x_14) ;  /* 0x0000000400101947 */ /* 0x000fec0003800000 */
[----:B------:R-:W0:Y:S01]  /*0c90*/  LDC.64 R6, c[0x0][0x390] ;  /* 0x0000e400ff067b82 */ /* 0x000e220000000a00 */
[----:B------:R-:W-:Y:S01]  /*0ca0*/  LOP3.LUT R5, R3, 0xfffffff0, RZ, 0xc0, !PT ;  /* 0xfffffff003057812 */ /* 0x000fe200078ec0ff */
[----:B------:R-:W-:-:S04]  /*0cb0*/  IMAD R2, R0, UR8, R29 ;  /* 0x0000000800027c24 */ /* 0x000fc8000f8e021d */
[----:B------:R-:W-:Y:S02]  /*0cc0*/  IMAD.MOV R5, RZ, RZ, -R5 ;  /* 0x000000ffff057224 */ /* 0x000fe400078e0a05 */
[----:B------:R-:W1:Y:S01]  /*0cd0*/  LDC.64 R12, c[0x0][0x380] ;  /* 0x0000e000ff0c7b82 */ /* 0x000e620000000a00 */
[----:B0-----:R-:W-:-:S03]  /*0ce0*/  IMAD.WIDE.U32 R10, R29, 0x8, R6 ;  /* 0x000000081d0a7825 */ /* 0x001fc600078e0006 */
[----:B------:R-:W-:Y:S02]  /*0cf0*/  IADD3 R14, P1, PT, R10, 0x40, RZ ;  /* 0x000000400a0e7810 */ /* 0x000fe40007f3e0ff */
[----:B-1----:R-:W-:-:S03]  /*0d00*/  IADD3 R6, P2, PT, R12, 0x40, RZ ;  /* 0x000000400c067810 */ /* 0x002fc60007f5e0ff */
[----:B------:R-:W-:Y:S01]  /*0d10*/  IMAD.X R15, RZ, RZ, R11, P1 ;  /* 0x000000ffff0f7224 */ /* 0x000fe200008e060b */
[----:B------:R-:W-:-:S09]  /*0d20*/  IADD3.X R7, PT, PT, RZ, R13, RZ, P2, !PT ;  /* 0x0000000dff077210 */ /* 0x000fd200017fe4ff */
.L_x_15:
[----:B------:R-:W-:-:S04]  /*0d30*/  IMAD.WIDE R26, R2, 0x8, R6 ;  /* 0x00000008021a7825 */ /* 0x000fc800078e0206 */
[----:B------:R-:W-:Y:S01]  /*0d40*/  IMAD.MOV.U32 R10, RZ, RZ, R14 ;  /* 0x000000ffff0a7224 */ /* 0x000fe200078e000e */
[----:B------:R-:W2:Y:S01]  /*0d50*/  LDG.E.64 R12, desc[UR6][R26.64+-0x38] ;  /* 0xffffc8061a0c7981 */ /* 0x000ea2000c1e1b00 */
[----:B------:R-:W-:-:S03]  /*0d60*/  IMAD.MOV.U32 R11, RZ, RZ, R15 ;  /* 0x000000ffff0b7224 */ /* 0x000fc600078e000f */
[----:B------:R-:W3:Y:S04]  /*0d70*/  LDG.E.64 R14, desc[UR6][R26.64+-0x40] ;  /* 0xffffc0061a0e7981 */ /* 0x000ee8000c1e1b00 */
[----:B------:R-:W3:Y:S04]  /*0d80*/  LDG.E.64 R18, desc[UR6][R10.64+-0x40] ;  /* 0xffffc0060a127981 */ /* 0x000ee8000c1e1b00 */
[----:B------:R-:W2:Y:S04]  /*0d90*/  LDG.E.64 R16, desc[UR6][R10.64+-0x38] ;  /* 0xffffc8060a107981 */ /* 0x000ea8000c1e1b00 */
[----:B------:R-:W4:Y:S04]  /*0da0*/  LDG.E.64 R20, desc[UR6][R10.64+-0x30] ;  /* 0xffffd0060a147981 */ /* 0x000f28000c1e1b00 */
[----:B------:R-:W4:Y:S01]  /*0db0*/  LDG.E.64 R24, desc[UR6][R10.64+0x38] ;  /* 0x000038060a187981 */ /* 0x000f22000c1e1b00 */
[----:B---3--:R-:W-:-:S03]  /*0dc0*/  DFMA R18, R14, R18, R22 ;  /* 0x000000120e12722b */ /* 0x008fc60000000016 */
[----:B------:R-:W4:Y:S04]  /*0dd0*/  LDG.E.64 R14, desc[UR6][R26.64+-0x30] ;  /* 0xffffd0061a0e7981 */ /* 0x000f28000c1e1b00 */
[----:B------:R-:W3:Y:S01]  /*0de0*/  LDG.E.64 R22, desc[UR6][R26.64+0x38] ;  /* 0x000038061a167981 */ /* 0x000ee2000c1e1b00 */
[----:B--2---:R-:W-:-:S03]  /*0df0*/  DFMA R16, R12, R16, R18 ;  /* 0x000000100c10722b */ /* 0x004fc60000000012 */
[----:B------:R-:W2:Y:S04]  /*0e00*/  LDG.E.64 R18, desc[UR6][R10.64+-0x28] ;  /* 0xffffd8060a127981 */ /* 0x000ea8000c1e1b00 */
[----:B------:R-:W2:Y:S01]  /*0e10*/  LDG.E.64 R12, desc[UR6][R26.64+-0x28] ;  /* 0xffffd8061a0c7981 */ /* 0x000ea2000c1e1b00 */
[----:B----4-:R-:W-:-:S03]  /*0e20*/  DFMA R20, R14, R20, R16 ;  /* 0x000000140e14722b */ /* 0x010fc60000000010 */
[----:B------:R-:W4:Y:S04]  /*0e30*/  LDG.E.64 R16, desc[UR6][R10.64+-0x20] ;  /* 0xffffe0060a107981 */ /* 0x000f28000c1e1b00 */
[----:B------:R-:W4:Y:S01]  /*0e40*/  LDG.E.64 R14, desc[UR6][R26.64+-0x20] ;  /* 0xffffe0061a0e7981 */ /* 0x000f22000c1e1b00 */
        /* <DEDUP_REMOVED lines=30> */
[----:B------:R-:W-:Y:S01]  /*1030*/  VIADD R5, R5, 0x10 ;  /* 0x0000001005057836 */ /* 0x000fe20000000000 */
[----:B--2---:R-:W-:-:S04]  /*1040*/  DFMA R12, R14, R12, R16 ;  /* 0x0000000c0e0c722b */ /* 0x004fc80000000010 */
[----:B------:R-:W-:Y:S02]  /*1050*/  ISETP.NE.AND P1, PT, R5, RZ, PT ;  /* 0x000000ff0500720c */ /* 0x000fe40003f25270 */
[----:B------:R-:W-:Y:S01]  /*1060*/  IADD3 R14, P2, PT, R10, 0x80, RZ ;  /* 0x000000800a0e7810 */ /* 0x000fe20007f5e0ff */
[----:B------:R-:W-:Y:S02]  /*1070*/  VIADD R29, R29, 0x10 ;  /* 0x000000101d1d7836 */ /* 0x000fe40000000000 */
[----:B------:R-:W-:Y:S01]  /*1080*/  VIADD R2, R2, 0x10 ;  /* 0x0000001002027836 */ /* 0x000fe20000000000 */
[----:B------:R-:W-:Y:S01]  /*1090*/  IADD3.X R15, PT, PT, RZ, R11, RZ, P2, !PT ;  /* 0x0000000bff0f7210 */ /* 0x000fe200017fe4ff */
[----:B----4-:R-:W-:-:S08]  /*10a0*/  DFMA R12, R20, R18, R12 ;  /* 0x00000012140c722b */ /* 0x010fd0000000000c */
[----:B---3--:R-:W-:Y:S01]  /*10b0*/  DFMA R22, R22, R24, R12 ;  /* 0x000000181616722b */ /* 0x008fe2000000000c */
[----:B------:R-:W-:Y:S10]  /*10c0*/  @P1 BRA `(.L_x_15) ;  /* 0xfffffffc00181947 */ /* 0x000ff4000383ffff */
.L_x_14:
[----:B------:R-:W-:Y:S05]  /*10d0*/  BSYNC.RECONVERGENT B1 ;  /* 0x0000000000017941 */ /* 0x000fea0003800200 */
.L_x_13:
[----:B------:R-:W-:Y:S05]  /*10e0*/  @!P0 BRA `(.L_x_12) ;  /* 0x0000000400448947 */ /* 0x000fea0003800000 */
[----:B------:R-:W-:Y:S01]  /*10f0*/  ISETP.GE.U32.AND P0, PT, R4, 0x8, PT ;  /* 0x000000080400780c */ /* 0x000fe20003f06070 */
[----:B------:R-:W-:Y:S01]  /*1100*/  BSSY.RECONVERGENT B1, `(.L_x_16) ;  /* 0x0000022000017945 */ /* 0x000fe20003800200 */
[----:B------:R-:W-:-:S04]  /*1110*/  LOP3.LUT R2, R3, 0x7, RZ, 0xc0, !PT ;  /* 0x0000000703027812 */ /* 0x000fc800078ec0ff */
[----:B------:R-:W-:-:S07]  /*1120*/  ISETP.NE.AND P1, PT, R2, RZ, PT ;  /* 0x000000ff0200720c */ /* 0x000fce0003f25270 */
[----:B------:R-:W-:Y:S06]  /*1130*/  @!P0 BRA `(.L_x_17) ;  /* 0x0000000000788947 */ /* 0x000fec0003800000 */
[----:B------:R-:W0:Y:S01]  /*1140*/  LDC.64 R6, c[0x0][0x380] ;  /* 0x0000e000ff067b82 */ /* 0x000e220000000a00 */
[----:B------:R-:W-:-:S07]  /*1150*/  IMAD R11, R0, UR8, R29 ;  /* 0x00000008000b7c24 */ /* 0x000fce000f8e021d */
        /* <DEDUP_REMOVED lines=9> */
[----:B------:R-:W4:Y:S04]  /*11f0*/  LDG.E.64 R24, desc[UR6][R6.64+0x38] ;  /* 0x0000380606187981 */ /* 0x000f28000c1e1b00 */
[----:B------:R-:W4:Y:S01]  /*1200*/  LDG.E.64 R26, desc[UR6][R4.64+0x38] ;  /* 0x00003806041a7981 */ /* 0x000f22000c1e1b00 */
        /* <DEDUP_REMOVED lines=14> */
[----:B------:R-:W-:-:S07]  /*12f0*/  VIADD R29, R29, 0x8 ;  /* 0x000000081d1d7836 */ /* 0x000fce0000000000 */
[----:B--2---:R-:W-:-:S08]  /*1300*/  DFMA R22, R20, R22, R10 ;  /* 0x000000161416722b */ /* 0x004fd0000000000a */
[----:B------:R-:W-:-:S11]  /*1310*/  DFMA R22, R24, R26, R22 ;  /* 0x0000001a1816722b */ /* 0x000fd60000000016 */
.L_x_17:
[----:B------:R-:W-:Y:S05]  /*1320*/  BSYNC.RECONVERGENT B1 ;  /* 0x0000000000017941 */ /* 0x000fea0003800200 */
.L_x_16:
        /* <DEDUP_REMOVED lines=19> */
[----:B------:R-:W-:Y:S01]  /*1460*/  VIADD R29, R29, 0x4 ;  /* 0x000000041d1d7836 */ /* 0x000fe20000000000 */
[----:B--2---:R-:W-:-:S08]  /*1470*/  DFMA R4, R4, R6, R22 ;  /* 0x000000060404722b */ /* 0x004fd00000000016 */
[----:B---3--:R-:W-:-:S08]  /*1480*/  DFMA R4, R10, R12, R4 ;  /* 0x0000000c0a04722b */ /* 0x008fd00000000004 */
[----:B----4-:R-:W-:-:S08]  /*1490*/  DFMA R4, R14, R16, R4 ;  /* 0x000000100e04722b */ /* 0x010fd00000000004 */
[----:B------:R-:W-:-:S11]  /*14a0*/  DFMA R22, R18, R20, R4 ;  /* 0x000000141216722b */ /* 0x000fd60000000004 */
.L_x_19:
[----:B------:R-:W-:Y:S05]  /*14b0*/  BSYNC.RECONVERGENT B1 ;  /* 0x0000000000017941 */ /* 0x000fea0003800200 */
.L_x_18:
[----:B------:R-:W-:Y:S05]  /*14c0*/  @!P1 BRA `(.L_x_12) ;  /* 0x00000000004c9947 */ /* 0x000fea0003800000 */
[----:B------:R-:W0:Y:S01]  /*14d0*/  LDC.64 R6, c[0x0][0x390] ;  /* 0x0000e400ff067b82 */ /* 0x000e220000000a00 */
[----:B------:R-:W-:-:S07]  /*14e0*/  IMAD.MOV R10, RZ, RZ, -R3 ;  /* 0x000000ffff0a7224 */ /* 0x000fce00078e0a03 */
[----:B------:R-:W1:Y:S01]  /*14f0*/  LDC.64 R4, c[0x0][0x380] ;  /* 0x0000e000ff047b82 */ /* 0x000e620000000a00 */
[----:B0-----:R-:W-:-:S04]  /*1500*/  IMAD.WIDE.U32 R6, R29, 0x8, R6 ;  /* 0x000000081d067825 */ /* 0x001fc800078e0006 */
[----:B------:R-:W-:Y:S01]  /*1510*/  IMAD.MOV.U32 R11, RZ, RZ, R6 ;  /* 0x000000ffff0b7224 */ /* 0x000fe200078e0006 */
[----:B------:R-:W-:Y:S01]  /*1520*/  MOV R12, R7 ;  /* 0x00000007000c7202 */ /* 0x000fe20000000f00 */
[----:B------:R-:W-:-:S07]  /*1530*/  IMAD R29, R0, UR8, R29 ;  /* 0x00000008001d7c24 */ /* 0x000fce000f8e021d */
.L_x_20:
[----:B-1----:R-:W-:-:S04]  /*1540*/  IMAD.WIDE R2, R29, 0x8, R4 ;  /* 0x000000081d027825 */ /* 0x002fc800078e0204 */
[----:B------:R-:W-:Y:S02]  /*1550*/  IMAD.MOV.U32 R6, RZ, RZ, R11 ;  /* 0x000000ffff067224 */ /* 0x000fe400078e000b */
[----:B------:R-:W-:Y:S01]  /*1560*/  IMAD.MOV.U32 R7, RZ, RZ, R12 ;  /* 0x000000ffff077224 */ /* 0x000fe200078e000c */
[----:B------:R-:W2:Y:S05]  /*1570*/  LDG.E.64 R2, desc[UR6][R2.64] ;  /* 0x0000000602027981 */ /* 0x000eaa000c1e1b00 */
[----:B------:R-:W2:Y:S01]  /*1580*/  LDG.E.64 R6, desc[UR6][R6.64] ;  /* 0x0000000606067981 */ /* 0x000ea2000c1e1b00 */
[----:B------:R-:W-:Y:S01]  /*1590*/  VIADD R10, R10, 0x1 ;  /* 0x000000010a0a7836 */ /* 0x000fe20000000000 */
[----:B------:R-:W-:Y:S01]  /*15a0*/  IADD3 R11, P1, PT, R11, 0x8, RZ ;  /* 0x000000080b0b7810 */ /* 0x000fe20007f3e0ff */
[----:B------:R-:W-:-:S03]  /*15b0*/  VIADD R29, R29, 0x1 ;  /* 0x000000011d1d7836 */ /* 0x000fc60000000000 */
[----:B------:R-:W-:Y:S02]  /*15c0*/  ISETP.NE.AND P0, PT, R10, RZ, PT ;  /* 0x000000ff0a00720c */ /* 0x000fe40003f05270 */
[----:B------:R-:W-:Y:S01]  /*15d0*/  IADD3.X R12, PT, PT, RZ, R12, RZ, P1, !PT ;  /* 0x0000000cff0c7210 */ /* 0x000fe20000ffe4ff */
[----:B--2---:R-:W-:-:S10]  /*15e0*/  DFMA R22, R2, R6, R22 ;  /* 0x000000060216722b */ /* 0x004fd40000000016 */
[----:B------:R-:W-:Y:S05]  /*15f0*/  @P0 BRA `(.L_x_20) ;  /* 0xfffffffc00d00947 */ /* 0x000fea000383ffff */
.L_x_12:
[----:B------:R-:W-:Y:S05]  /*1600*/  BSYNC.RECONVERGENT B0 ;  /* 0x0000000000007941 */ /* 0x000fea0003800200 */
.L_x_11:
[----:B------:R-:W0:Y:S08]  /*1610*/  LDC.64 R2, c[0x0][0x388] ;  /* 0x0000e200ff027b82 */ /* 0x000e300000000a00 */
[----:B------:R-:W1:Y:S01]  /*1620*/  LDC.64 R4, c[0x0][0x390] ;  /* 0x0000e400ff047b82 */ /* 0x000e620000000a00 */
[----:B0-----:R-:W-:-:S06]  /*1630*/  IMAD.WIDE R2, R0, 0x8, R2 ;  /* 0x0000000800027825 */ /* 0x001fcc00078e0202 */
[----:B------:R-:W2:Y:S01]  /*1640*/  LDG.E.64 R2, desc[UR6][R2.64] ;  /* 0x0000000602027981 */ /* 0x000ea2000c1e1b00 */
[----:B-1----:R-:W-:-:S06]  /*1650*/  IMAD.WIDE R4, R0, 0x8, R4 ;  /* 0x0000000800047825 */ /* 0x002fcc00078e0204 */
[----:B------:R-:W5:Y:S02]  /*1660*/  LDG.E.64 R4, desc[UR6][R4.64] ;  /* 0x0000000604047981 */ /* 0x000f64000c1e1b00 */
[----:B-----5:R-:W0:Y:S01]  /*1670*/  MUFU.RCP64H R7, R9 ;  /* 0x0000000900077308 */ /* 0x020e220000001800 */
[----:B------:R-:W-:Y:S01]  /*1680*/  IMAD.MOV.U32 R6, RZ, RZ, 0x1 ;  /* 0x00000001ff067424 */ /* 0x000fe200078e00ff */
[----:B------:R-:W-:Y:S05]  /*1690*/  BSSY.RECONVERGENT B0, `(.L_x_21) ;  /* 0x0000010000007945 */ /* 0x000fea0003800200 */
[----:B0-----:R-:W-:-:S08]  /*16a0*/  DFMA R10, -R8, R6, 1 ;  /* 0x3ff00000080a742b */ /* 0x001fd00000000106 */
[----:B------:R-:W-:-:S08]  /*16b0*/  DFMA R10, R10, R10, R10 ;  /* 0x0000000a0a0a722b */ /* 0x000fd0000000000a */
[----:B------:R-:W-:-:S08]  /*16c0*/  DFMA R6, R6, R10, R6 ;  /* 0x0000000a0606722b */ /* 0x000fd00000000006 */
[----:B------:R-:W-:-:S08]  /*16d0*/  DFMA R12, -R8, R6, 1 ;  /* 0x3ff00000080c742b */ /* 0x000fd00000000106 */
[----:B------:R-:W-:Y:S02]  /*16e0*/  DFMA R12, R6, R12, R6 ;  /* 0x0000000c060c722b */ /* 0x000fe40000000006 */
[----:B--2---:R-:W-:-:S08]  /*16f0*/  DADD R10, R2, -R22 ;  /* 0x00000000020a7229 */ /* 0x004fd00000000816 */
[----:B------:R-:W-:Y:S02]  /*1700*/  DMUL R2, R10, R12 ;  /* 0x0000000c0a027228 */ /* 0x000fe40000000000 */
[----:B------:R-:W-:-:S06]  /*1710*/  FSETP.GEU.AND P1, PT, |R11|, 6.5827683646048100446e-37, PT ;  /* 0x036000000b00780b */ /* 0x000fcc0003f2e200 */
[----:B------:R-:W-:-:S08]  /*1720*/  DFMA R6, -R8, R2, R10 ;  /* 0x000000020806722b */ /* 0x000fd0000000010a */
[----:B------:R-:W-:-:S10]  /*1730*/  DFMA R2, R12, R6, R2 ;  /* 0x000000060c02722b */ /* 0x000fd40000000002 */
[----:B------:R-:W-:-:S05]  /*1740*/  FFMA R6, RZ, R9, R3 ;  /* 0x00000009ff067223 */ /* 0x000fca0000000003 */
[----:B------:R-:W-:-:S13]  /*1750*/  FSETP.GT.AND P0, PT, |R6|, 1.469367938527859385e-39, PT ;  /* 0x001000000600780b */ /* 0x000fda0003f04200 */
[----:B------:R-:W-:Y:S05]  /*1760*/  @P0 BRA P1, `(.L_x_22) ;  /* 0x0000000000080947 */ /* 0x000fea0000800000 */
[----:B------:R-:W-:-:S07]  /*1770*/  MOV R12, 0x1790 ;  /* 0x00001790000c7802 */ /* 0x000fce0000000f00 */
[----:B------:R-:W-:Y:S05]  /*1780*/  CALL.REL.NOINC `($__internal_0_$__cuda_sm20_div_rn_f64_full) ;  /* 0x0000000000187944 */ /* 0x000fea0003c00000 */
.L_x_22:
[----:B------:R-:W-:Y:S05]  /*1790*/  BSYNC.RECONVERGENT B0 ;  /* 0x0000000000007941 */ /* 0x000fea0003800200 */
.L_x_21:
[----:B------:R-:W0:Y:S01]  /*17a0*/  LDC.64 R6, c[0x0][0x398] ;  /* 0x0000e600ff067b82 */ /* 0x000e220000000a00 */
[----:B------:R-:W-:Y:S01]  /*17b0*/  DADD R4, R4, R2 ;  /* 0x0000000004047229 */ /* 0x000fe20000000002 */
[----:B0-----:R-:W-:-:S06]  /*17c0*/  IMAD.WIDE R2, R0, 0x8, R6 ;  /* 0x0000000800027825 */ /* 0x001fcc00078e0206 */
[----:B------:R-:W-:Y:S01]  /*17d0*/  STG.E.64 desc[UR6][R2.64], R4 ;  /* 0x0000000402007986 */ /* 0x000fe2000c101b06 */
[----:B------:R-:W-:Y:S05]  /*17e0*/  EXIT ;  /* 0x000000000000794d */ /* 0x000fea0003800000 */
        .weak           $__internal_0_$__cuda_sm20_div_rn_f64_full
        .type           $__internal_0_$__cuda_sm20_div_rn_f64_full,@function
        .size           $__internal_0_$__cuda_sm20_div_rn_f64_full,(.L_x_29 - $__internal_0_$__cuda_sm20_div_rn_f64_full)
$__internal_0_$__cuda_sm20_div_rn_f64_full:
[C---:B------:R-:W-:Y:S01]  /*17f0*/  FSETP.GEU.AND P0, PT, |R9|.reuse, 1.469367938527859385e-39, PT ;  /* 0x001000000900780b */ /* 0x040fe20003f0e200 */
[--C-:B------:R-:W-:Y:S01]  /*1800*/  IMAD.MOV.U32 R6, RZ, RZ, R8.reuse ;  /* 0x000000ffff067224 */ /* 0x100fe200078e0008 */
[----:B------:R-:W-:Y:S01]  /*1810*/  LOP3.LUT R2, R9, 0x800fffff, RZ, 0xc0, !PT ;  /* 0x800fffff09027812 */ /* 0x000fe200078ec0ff */
[----:B------:R-:W-:Y:S01]  /*1820*/  IMAD.MOV.U32 R7, RZ, RZ, R9 ;  /* 0x000000ffff077224 */ /* 0x000fe200078e0009 */
[C---:B------:R-:W-:Y:S01]  /*1830*/  FSETP.GEU.AND P2, PT, |R11|.reuse, 1.469367938527859385e-39, PT ;  /* 0x001000000b00780b */ /* 0x040fe20003f4e200 */
[----:B------:R-:W-:Y:S01]  /*1840*/  IMAD.MOV.U32 R18, RZ, RZ, 0x1 ;  /* 0x00000001ff127424 */ /* 0x000fe200078e00ff */
[----:B------:R-:W-:Y:S01]  /*1850*/  LOP3.LUT R3, R2, 0x3ff00000, RZ, 0xfc, !PT ;  /* 0x3ff0000002037812 */ /* 0x000fe200078efcff */
[----:B------:R-:W-:Y:S01]  /*1860*/  IMAD.MOV.U32 R2, RZ, RZ, R8 ;  /* 0x000000ffff027224 */ /* 0x000fe200078e0008 */
[----:B------:R-:W-:Y:S01]  /*1870*/  LOP3.LUT R13, R11, 0x7ff00000, RZ, 0xc0, !PT ;  /* 0x7ff000000b0d7812 */ /* 0x000fe200078ec0ff */
[----:B------:R-:W-:Y:S01]  /*1880*/  BSSY.RECONVERGENT B1, `(.L_x_23) ;  /* 0x0000051000017945 */ /* 0x000fe20003800200 */
[----:B------:R-:W-:-:S03]  /*1890*/  LOP3.LUT R16, R9, 0x7ff00000, RZ, 0xc0, !PT ;  /* 0x7ff0000009107812 */ /* 0x000fc600078ec0ff */
[----:B------:R-:W-:Y:S01]  /*18a0*/  @!P0 DMUL R2, R6, 8.98846567431157953865e+307 ;  /* 0x7fe0000006028828 */ /* 0x000fe20000000000 */
[----:B------:R-:W-:-:S03]  /*18b0*/  ISETP.GE.U32.AND P1, PT, R13, R16, PT ;  /* 0x000000100d00720c */ /* 0x000fc60003f26070 */
[----:B------:R-:W-:Y:S02]  /*18c0*/  @!P2 LOP3.LUT R8, R7, 0x7ff00000, RZ, 0xc0, !PT ;  /* 0x7ff000000708a812 */ /* 0x000fe400078ec0ff */
[----:B------:R-:W0:Y:S02]  /*18d0*/  MUFU.RCP64H R19, R3 ;  /* 0x0000000300137308 */ /* 0x000e240000001800 */
[----:B------:R-:W-:Y:S01]  /*18e0*/  @!P2 ISETP.GE.U32.AND P3, PT, R13, R8, PT ;  /* 0x000000080d00a20c */ /* 0x000fe20003f66070 */
[----:B------:R-:W-:Y:S01]  /*18f0*/  IMAD.MOV.U32 R8, RZ, RZ, R10 ;  /* 0x000000ffff087224 */ /* 0x000fe200078e000a */
[----:B0-----:R-:W-:-:S08]  /*1900*/  DFMA R14, R18, -R2, 1 ;  /* 0x3ff00000120e742b */ /* 0x001fd00000000802 */
[----:B------:R-:W-:Y:S01]  /*1910*/  DFMA R20, R14, R14, R14 ;  /* 0x0000000e0e14722b */ /* 0x000fe2000000000e */
[----:B------:R-:W-:-:S04]  /*1920*/  MOV R14, 0x1ca00000 ;  /* 0x1ca00000000e7802 */ /* 0x000fc80000000f00 */
[C---:B------:R-:W-:Y:S02]  /*1930*/  @!P2 SEL R15, R14.reuse, 0x63400000, !P3 ;  /* 0x634000000e0fa807 */ /* 0x040fe40005800000 */
[----:B------:R-:W-:Y:S01]  /*1940*/  SEL R9, R14, 0x63400000, !P1 ;  /* 0x634000000e097807 */ /* 0x000fe20004800000 */
[----:B------:R-:W-:Y:S01]  /*1950*/  DFMA R18, R18, R20, R18 ;  /* 0x000000141212722b */ /* 0x000fe20000000012 */
[--C-:B------:R-:W-:Y:S01]  /*1960*/  @!P2 LOP3.LUT R15, R15, 0x80000000, R11.reuse, 0xf8, !PT ;  /* 0x800000000f0fa812 */ /* 0x100fe200078ef80b */
[----:B------:R-:W-:Y:S01]  /*1970*/  @!P2 IMAD.MOV.U32 R20, RZ, RZ, RZ ;  /* 0x000000ffff14a224 */ /* 0x000fe200078e00ff */
[----:B------:R-:W-:Y:S02]  /*1980*/  LOP3.LUT R9, R9, 0x800fffff, R11, 0xf8, !PT ;  /* 0x800fffff09097812 */ /* 0x000fe400078ef80b */
[----:B------:R-:W-:-:S03]  /*1990*/  @!P2 LOP3.LUT R21, R15, 0x100000, RZ, 0xfc, !PT ;  /* 0x001000000f15a812 */ /* 0x000fc600078efcff */
[----:B------:R-:W-:-:S03]  /*19a0*/  DFMA R22, R18, -R2, 1 ;  /* 0x3ff000001216742b */ /* 0x000fc60000000802 */
[----:B------:R-:W-:-:S05]  /*19b0*/  @!P2 DFMA R8, R8, 2, -R20 ;  /* 0x400000000808a82b */ /* 0x000fca0000000814 */
[----:B------:R-:W-:Y:S01]  /*19c0*/  DFMA R18, R18, R22, R18 ;  /* 0x000000161212722b */ /* 0x000fe20000000012 */
[----:B------:R-:W-:Y:S02]  /*19d0*/  IMAD.MOV.U32 R23, RZ, RZ, R13 ;  /* 0x000000ffff177224 */ /* 0x000fe400078e000d */
[----:B------:R-:W-:Y:S02]  /*19e0*/  IMAD.MOV.U32 R22, RZ, RZ, R16 ;  /* 0x000000ffff167224 */ /* 0x000fe400078e0010 */
[----:B------:R-:W-:Y:S02]  /*19f0*/  @!P2 LOP3.LUT R23, R9, 0x7ff00000, RZ, 0xc0, !PT ;  /* 0x7ff000000917a812 */ /* 0x000fe400078ec0ff */
[----:B------:R-:W-:Y:S01]  /*1a00*/  @!P0 LOP3.LUT R22, R3, 0x7ff00000, RZ, 0xc0, !PT ;  /* 0x7ff0000003168812 */ /* 0x000fe200078ec0ff */
[----:B------:R-:W-:Y:S02]  /*1a10*/  DMUL R20, R18, R8 ;  /* 0x0000000812147228 */ /* 0x000fe40000000000 */
[----:B------:R-:W-:Y:S01]  /*1a20*/  VIADD R15, R23, 0xffffffff ;  /* 0xffffffff170f7836 */ /* 0x000fe20000000000 */
[----:B------:R-:W-:-:S04]  /*1a30*/  IADD3 R24, PT, PT, R22, -0x1, RZ ;  /* 0xffffffff16187810 */ /* 0x000fc80007ffe0ff */
[----:B------:R-:W-:Y:S01]  /*1a40*/  ISETP.GT.U32.AND P0, PT, R15, 0x7feffffe, PT ;  /* 0x7feffffe0f00780c */ /* 0x000fe20003f04070 */
[----:B------:R-:W-:-:S03]  /*1a50*/  DFMA R16, R20, -R2, R8 ;  /* 0x800000021410722b */ /* 0x000fc60000000008 */
[----:B------:R-:W-:-:S05]  /*1a60*/  ISETP.GT.U32.OR P0, PT, R24, 0x7feffffe, P0 ;  /* 0x7feffffe1800780c */ /* 0x000fca0000704470 */
[----:B------:R-:W-:-:S08]  /*1a70*/  DFMA R16, R18, R16, R20 ;  /* 0x000000101210722b */ /* 0x000fd00000000014 */
[----:B------:R-:W-:Y:S05]  /*1a80*/  @P0 BRA `(.L_x_24) ;  /* 0x00000000006c0947 */ /* 0x000fea0003800000 */
[----:B------:R-:W-:-:S04]  /*1a90*/  LOP3.LUT R18, R7, 0x7ff00000, RZ, 0xc0, !PT ;  /* 0x7ff0000007127812 */ /* 0x000fc800078ec0ff */
[CC--:B------:R-:W-:Y:S02]  /*1aa0*/  VIADDMNMX R10, R13.reuse, -R18.reuse, 0xb9600000, !PT ;  /* 0xb96000000d0a7446 */ /* 0x0c0fe40007800912 */
[----:B------:R-:W-:Y:S02]  /*1ab0*/  ISETP.GE.U32.AND P0, PT, R13, R18, PT ;  /* 0x000000120d00720c */ /* 0x000fe40003f06070 */
[----:B------:R-:W-:Y:S02]  /*1ac0*/  VIMNMX R10, PT, PT, R10, 0x46a00000, PT ;  /* 0x46a000000a0a7848 */ /* 0x000fe40003fe0100 */
[----:B------:R-:W-:-:S05]  /*1ad0*/  SEL R13, R14, 0x63400000, !P0 ;  /* 0x634000000e0d7807 */ /* 0x000fca0004000000 */
[----:B------:R-:W-:Y:S02]  /*1ae0*/  IMAD.IADD R13, R10, 0x1, -R13 ;  /* 0x000000010a0d7824 */ /* 0x000fe400078e0a0d */
[----:B------:R-:W-:Y:S02]  /*1af0*/  IMAD.MOV.U32 R10, RZ, RZ, RZ ;  /* 0x000000ffff0a7224 */ /* 0x000fe400078e00ff */
[----:B------:R-:W-:-:S06]  /*1b00*/  VIADD R11, R13, 0x7fe00000 ;  /* 0x7fe000000d0b7836 */ /* 0x000fcc0000000000 */
[----:B------:R-:W-:-:S10]  /*1b10*/  DMUL R14, R16, R10 ;  /* 0x0000000a100e7228 */ /* 0x000fd40000000000 */
[----:B------:R-:W-:-:S13]  /*1b20*/  FSETP.GTU.AND P0, PT, |R15|, 1.469367938527859385e-39, PT ;  /* 0x001000000f00780b */ /* 0x000fda0003f0c200 */
[----:B------:R-:W-:Y:S05]  /*1b30*/  @P0 BRA `(.L_x_25) ;  /* 0x0000000000940947 */ /* 0x000fea0003800000 */
[----:B------:R-:W-:Y:S01]  /*1b40*/  DFMA R2, R16, -R2, R8 ;  /* 0x800000021002722b */ /* 0x000fe20000000008 */
[----:B------:R-:W-:-:S09]  /*1b50*/  IMAD.MOV.U32 R10, RZ, RZ, RZ ;  /* 0x000000ffff0a7224 */ /* 0x000fd200078e00ff */
[C---:B------:R-:W-:Y:S02]  /*1b60*/  FSETP.NEU.AND P0, PT, R3.reuse, RZ, PT ;  /* 0x000000ff0300720b */ /* 0x040fe40003f0d000 */
[----:B------:R-:W-:-:S04]  /*1b70*/  LOP3.LUT R7, R3, 0x80000000, R7, 0x48, !PT ;  /* 0x8000000003077812 */ /* 0x000fc800078e4807 */
[----:B------:R-:W-:-:S07]  /*1b80*/  LOP3.LUT R11, R7, R11, RZ, 0xfc, !PT ;  /* 0x0000000b070b7212 */ /* 0x000fce00078efcff */
[----:B------:R-:W-:Y:S05]  /*1b90*/  @!P0 BRA `(.L_x_25) ;  /* 0x00000000007c8947 */ /* 0x000fea0003800000 */
[----:B------:R-:W-:Y:S01]  /*1ba0*/  IMAD.MOV R3, RZ, RZ, -R13 ;  /* 0x000000ffff037224 */ /* 0x000fe200078e0a0d */
[----:B------:R-:W-:Y:S01]  /*1bb0*/  MOV R2, RZ ;  /* 0x000000ff00027202 */ /* 0x000fe20000000f00 */
[----:B------:R-:W-:-:S05]  /*1bc0*/  DMUL.RP R10, R16, R10 ;  /* 0x0000000a100a7228 */ /* 0x000fca0000008000 */
[----:B------:R-:W-:-:S05]  /*1bd0*/  DFMA R2, R14, -R2, R16 ;  /* 0x800000020e02722b */ /* 0x000fca0000000010 */
[----:B------:R-:W-:Y:S02]  /*1be0*/  LOP3.LUT R7, R11, R7, RZ, 0x3c, !PT ;  /* 0x000000070b077212 */ /* 0x000fe400078e3cff */
[----:B------:R-:W-:-:S04]  /*1bf0*/  IADD3 R2, PT, PT, -R13, -0x43300000, RZ ;  /* 0xbcd000000d027810 */ /* 0x000fc80007ffe1ff */
[----:B------:R-:W-:-:S04]  /*1c00*/  FSETP.NEU.AND P0, PT, |R3|, R2, PT ;  /* 0x000000020300720b */ /* 0x000fc80003f0d200 */
[----:B------:R-:W-:Y:S02]  /*1c10*/  FSEL R14, R10, R14, !P0 ;  /* 0x0000000e0a0e7208 */ /* 0x000fe40004000000 */
[----:B------:R-:W-:Y:S01]  /*1c20*/  FSEL R15, R7, R15, !P0 ;  /* 0x0000000f070f7208 */ /* 0x000fe20004000000 */
[----:B------:R-:W-:Y:S06]  /*1c30*/  BRA `(.L_x_25) ;  /* 0x0000000000547947 */ /* 0x000fec0003800000 */
.L_x_24:
[----:B------:R-:W-:-:S14]  /*1c40*/  DSETP.NAN.AND P0, PT, R10, R10, PT ;  /* 0x0000000a0a00722a */ /* 0x000fdc0003f08000 */
[----:B------:R-:W-:Y:S05]  /*1c50*/  @P0 BRA `(.L_x_26) ;  /* 0x0000000000440947 */ /* 0x000fea0003800000 */
[----:B------:R-:W-:-:S14]  /*1c60*/  DSETP.NAN.AND P0, PT, R6, R6, PT ;  /* 0x000000060600722a */ /* 0x000fdc0003f08000 */
[----:B------:R-:W-:Y:S05]  /*1c70*/  @P0 BRA `(.L_x_27) ;  /* 0x0000000000300947 */ /* 0x000fea0003800000 */
[----:B------:R-:W-:Y:S01]  /*1c80*/  ISETP.NE.AND P0, PT, R23, R22, PT ;  /* 0x000000161700720c */ /* 0x000fe20003f05270 */
[----:B------:R-:W-:Y:S02]  /*1c90*/  IMAD.MOV.U32 R14, RZ, RZ, 0x0 ;  /* 0x00000000ff0e7424 */ /* 0x000fe400078e00ff */
[----:B------:R-:W-:-:S10]  /*1ca0*/  IMAD.MOV.U32 R15, RZ, RZ, -0x80000 ;  /* 0xfff80000ff0f7424 */ /* 0x000fd400078e00ff */
[----:B------:R-:W-:Y:S05]  /*1cb0*/  @!P0 BRA `(.L_x_25) ;  /* 0x0000000000348947 */ /* 0x000fea0003800000 */
[----:B------:R-:W-:Y:S02]  /*1cc0*/  ISETP.NE.AND P0, PT, R23, 0x7ff00000, PT ;  /* 0x7ff000001700780c */ /* 0x000fe40003f05270 */
[----:B------:R-:W-:Y:S02]  /*1cd0*/  LOP3.LUT R15, R11, 0x80000000, R7, 0x48, !PT ;  /* 0x800000000b0f7812 */ /* 0x000fe400078e4807 */
[----:B------:R-:W-:-:S13]  /*1ce0*/  ISETP.EQ.OR P0, PT, R22, RZ, !P0 ;  /* 0x000000ff1600720c */ /* 0x000fda0004702670 */
[----:B------:R-:W-:Y:S01]  /*1cf0*/  @P0 LOP3.LUT R2, R15, 0x7ff00000, RZ, 0xfc, !PT ;  /* 0x7ff000000f020812 */ /* 0x000fe200078efcff */
[----:B------:R-:W-:Y:S02]  /*1d00*/  @!P0 IMAD.MOV.U32 R14, RZ, RZ, RZ ;  /* 0x000000ffff0e8224 */ /* 0x000fe400078e00ff */
[----:B------:R-:W-:Y:S02]  /*1d10*/  @P0 IMAD.MOV.U32 R14, RZ, RZ, RZ ;  /* 0x000000ffff0e0224 */ /* 0x000fe400078e00ff */
[----:B------:R-:W-:Y:S01]  /*1d20*/  @P0 IMAD.MOV.U32 R15, RZ, RZ, R2 ;  /* 0x000000ffff0f0224 */ /* 0x000fe200078e0002 */
[----:B------:R-:W-:Y:S06]  /*1d30*/  BRA `(.L_x_25) ;  /* 0x0000000000147947 */ /* 0x000fec0003800000 */
.L_x_27:
[----:B------:R-:W-:Y:S02]  /*1d40*/  LOP3.LUT R15, R7, 0x80000, RZ, 0xfc, !PT ;  /* 0x00080000070f7812 */ /* 0x000fe400078efcff */
[----:B------:R-:W-:Y:S01]  /*1d50*/  MOV R14, R6 ;  /* 0x00000006000e7202 */ /* 0x000fe20000000f00 */
[----:B------:R-:W-:Y:S06]  /*1d60*/  BRA `(.L_x_25) ;  /* 0x0000000000087947 */ /* 0x000fec0003800000 */
.L_x_26:
[----:B------:R-:W-:Y:S01]  /*1d70*/  LOP3.LUT R15, R11, 0x80000, RZ, 0xfc, !PT ;  /* 0x000800000b0f7812 */ /* 0x000fe200078efcff */
[----:B------:R-:W-:-:S07]  /*1d80*/  IMAD.MOV.U32 R14, RZ, RZ, R10 ;  /* 0x000000ffff0e7224 */ /* 0x000fce00078e000a */
.L_x_25:
[----:B------:R-:W-:Y:S05]  /*1d90*/  BSYNC.RECONVERGENT B1 ;  /* 0x0000000000017941 */ /* 0x000fea0003800200 */
.L_x_23:
[----:B------:R-:W-:Y:S02]  /*1da0*/  IMAD.MOV.U32 R13, RZ, RZ, 0x0 ;  /* 0x00000000ff0d7424 */ /* 0x000fe400078e00ff */
[----:B------:R-:W-:Y:S02]  /*1db0*/  IMAD.MOV.U32 R2, RZ, RZ, R14 ;  /* 0x000000ffff027224 */ /* 0x000fe400078e000e */
[----:B------:R-:W-:Y:S01]  /*1dc0*/  IMAD.MOV.U32 R3, RZ, RZ, R15 ;  /* 0x000000ffff037224 */ /* 0x000fe200078e000f */
[----:B------:R-:W-:Y:S06]  /*1dd0*/  RET.REL.NODEC R12 `(_Z5SolvePdS_S_S_i) ;  /* 0xffffffe00c887950 */ /* 0x000fec0003c3ffff */
.L_x_28:
        /* <DEDUP_REMOVED lines=10> */
.L_x_29:


//--------------------- .nv.shared.reserved.0     --------------------------
	.section	.nv.shared.reserved.0,"aw",@nobits
	.weak		__nv_reservedSMEM_offset_0_alias
	.size		__nv_reservedSMEM_offset_0_alias, 0, 64
	.other		__nv_reservedSMEM_offset_0_alias,@"STO_CUDA_RESERVED_SHARED STV_DEFAULT"
__nv_reservedSMEM_offset_0_alias:
	.zero		0
	.zero		64


//--------------------- .nv.constant0._Z3EpsPdS_S_i --------------------------
	.section	.nv.constant0._Z3EpsPdS_S_i,"a",@progbits
	.sectionflags	@""
	.align	4
.nv.constant0._Z3EpsPdS_S_i:
	.zero		924


//--------------------- .nv.constant0._Z5SolvePdS_S_S_i --------------------------
	.section	.nv.constant0._Z5SolvePdS_S_S_i,"a",@progbits
	.sectionflags	@""
	.align	4
.nv.constant0._Z5SolvePdS_S_S_i:
	.zero		932


//--------------------- SYMBOLS --------------------------

	.type		.nv.reservedSmem.offset0,@object
	.size		.nv.reservedSmem.offset0,0x4
